// auto-generated by cutlass_sweep.gemm — config: {"arch": "sm_90", "cluster_m": 1, "cluster_n": 1, "dtype": "bf16", "stages": 3, "tile_k": 32, "tile_m": 256, "tile_n": 128}
#include "cutlass/cutlass.h"
#include "cutlass/gemm/collective/collective_builder.hpp"
#include "cutlass/gemm/device/gemm_universal_adapter.h"
#include "cutlass/gemm/kernel/gemm_universal.hpp"
#include "cutlass/epilogue/collective/collective_builder.hpp"

using ElemA = cutlass::bfloat16_t;
using ElemB = cutlass::bfloat16_t;
using ElemCD = cutlass::bfloat16_t;
using Acc  = float;
using TileShape    = cute::Shape<cute::_256, cute::_128, cute::_32>;
using ClusterShape = cute::Shape<cute::_1, cute::_1, cute::_1>;

using CollectiveEpilogue = typename cutlass::epilogue::collective::CollectiveBuilder<
    cutlass::arch::Sm90, cutlass::arch::OpClassTensorOp,
    TileShape, ClusterShape,
    cutlass::epilogue::collective::EpilogueTileAuto,
    Acc, Acc,
    ElemCD, cutlass::layout::RowMajor, 128 / cutlass::sizeof_bits<ElemCD>::value,
    ElemCD, cutlass::layout::RowMajor, 128 / cutlass::sizeof_bits<ElemCD>::value,
    cutlass::epilogue::collective::EpilogueScheduleAuto
  >::CollectiveOp;

using CollectiveMainloop = typename cutlass::gemm::collective::CollectiveBuilder<
    cutlass::arch::Sm90, cutlass::arch::OpClassTensorOp,
    ElemA, cutlass::layout::RowMajor, 128 / cutlass::sizeof_bits<ElemA>::value,
    ElemB, cutlass::layout::ColumnMajor, 128 / cutlass::sizeof_bits<ElemB>::value,
    Acc,
    TileShape, ClusterShape,
    cutlass::gemm::collective::StageCount<3>,
    cutlass::gemm::collective::KernelScheduleAuto
  >::CollectiveOp;

using GemmKernel = cutlass::gemm::kernel::GemmUniversal<
    cute::Shape<int,int,int,int>,
    CollectiveMainloop,
    CollectiveEpilogue
>;
using Gemm = cutlass::gemm::device::GemmUniversalAdapter<GemmKernel>;

// Force the device kernel symbol into the cubin without needing a host main.
auto* _anchor = &cutlass::device_kernel<GemmKernel>;


// ===== COMPILED SASS (sm_90a) =====

	.target	sm_90a

	.elftype	@"ET_EXEC"


//--------------------- .note.nv.tkinfo           --------------------------
	.section	.note.nv.tkinfo,"",@"SHT_NOTE"
	.sectionflags	@"SHF_NOTE_NV_TKINFO"
	.tkinfo
        /*0018*/ 	.word	0x00000002
        /*0030*/ 	.string	""
        /*0030*/ 	.string	"ptxas"
        /*0030*/ 	.string	"Cuda compilation tools, release 13.0, V13.0.88"
        /*0030*/ 	.string	"Build cuda_13.0.r13.0/compiler.36424714_0"
        /*0030*/ 	.string	"-arch sm_90a -m 64 "



//--------------------- .note.nv.cuinfo           --------------------------
	.section	.note.nv.cuinfo,"",@"SHT_NOTE"
	.sectionflags	@"SHF_NOTE_NV_CUINFO"
        /*0018*/ 	.short	0x0002
        /*001a*/ 	.short	0x005a
        /*001c*/ 	.short	0x0082
	.zero		2


//--------------------- .nv.info                  --------------------------
	.section	.nv.info,"",@"SHT_CUDA_INFO"
	.align	4


	//----- nvinfo : EIATTR_REGCOUNT
	.align		4
        /*0000*/ 	.byte	0x04, 0x2f
        /*0002*/ 	.short	(.L_15 - .L_14)
	.align		4
.L_14:
        /*0004*/ 	.word	index@(_ZN7cutlass13device_kernelINS_4gemm6kernel13GemmUniversalIN4cute5tupleIJiiiiEEENS1_10collective13CollectiveMmaINS1_34MainloopSm90TmaGmmaWarpSpecializedILi3ENS5_IJNS4_1CILi1EEESB_SB_EEENS1_35KernelTmaWarpSpecializedCooperativeEEENS5_IJNSA_ILi256EEENSA_ILi128EEENSA_ILi32EEEEEENS_10bfloat16_tENS5_IJlSB_lEEESJ_SK_NS4_8TiledMMAINS4_8MMA_AtomIJNS4_4SM904GMMA28MMA_64x128x16_F32BF16BF16_SSILNSO_5MajorE0ELSQ_0ELNSO_7ScaleInE1ELSR_1EEEEEENS4_6LayoutINS5_IJNSA_ILi2EEESB_SB_EEENS5_IJSB_NSA_ILi0EEESX_EEEEENS5_IJNS4_10UnderscoreES10_S10_EEEEENS4_13SM90_TMA_LOADENS4_14ComposedLayoutINS4_7SwizzleILi2ELi4ELi3EEENS4_18smem_ptr_flag_bitsILi16EEENSU_INS5_IJNSA_ILi8EEESH_EEENS5_IJSH_SB_EEEEEEEvNS4_8identityES13_S1D_vS1E_EENS_8epilogue10collective6detail29Sm90TmaWarpSpecializedAdapterINS1H_15DefaultEpilogueISJ_SK_SK_NS1G_6thread17LinearCombinationISJ_Li1EffLNS1L_9ScaleType4KindE0ELNS_15FloatRoundStyleE2ESJ_EENS1_15EpilogueDefaultEEEEEvvEEEEvNT_6ParamsE)
        /*0008*/ 	.word	0x000000a8


	//----- nvinfo : EIATTR_FRAME_SIZE
	.align		4
.L_15:
        /*000c*/ 	.byte	0x04, 0x11
        /*000e*/ 	.short	(.L_17 - .L_16)
	.align		4
.L_16:
        /*0010*/ 	.word	index@(_ZN7cutlass13device_kernelINS_4gemm6kernel13GemmUniversalIN4cute5tupleIJiiiiEEENS1_10collective13CollectiveMmaINS1_34MainloopSm90TmaGmmaWarpSpecializedILi3ENS5_IJNS4_1CILi1EEESB_SB_EEENS1_35KernelTmaWarpSpecializedCooperativeEEENS5_IJNSA_ILi256EEENSA_ILi128EEENSA_ILi32EEEEEENS_10bfloat16_tENS5_IJlSB_lEEESJ_SK_NS4_8TiledMMAINS4_8MMA_AtomIJNS4_4SM904GMMA28MMA_64x128x16_F32BF16BF16_SSILNSO_5MajorE0ELSQ_0ELNSO_7ScaleInE1ELSR_1EEEEEENS4_6LayoutINS5_IJNSA_ILi2EEESB_SB_EEENS5_IJSB_NSA_ILi0EEESX_EEEEENS5_IJNS4_10UnderscoreES10_S10_EEEEENS4_13SM90_TMA_LOADENS4_14ComposedLayoutINS4_7SwizzleILi2ELi4ELi3EEENS4_18smem_ptr_flag_bitsILi16EEENSU_INS5_IJNSA_ILi8EEESH_EEENS5_IJSH_SB_EEEEEEEvNS4_8identityES13_S1D_vS1E_EENS_8epilogue10collective6detail29Sm90TmaWarpSpecializedAdapterINS1H_15DefaultEpilogueISJ_SK_SK_NS1G_6thread17LinearCombinationISJ_Li1EffLNS1L_9ScaleType4KindE0ELNS_15FloatRoundStyleE2ESJ_EENS1_15EpilogueDefaultEEEEEvvEEEEvNT_6ParamsE)
        /*0014*/ 	.word	0x00000000


	//----- nvinfo : EIATTR_MIN_STACK_SIZE
	.align		4
.L_17:
        /*0018*/ 	.byte	0x04, 0x12
        /*001a*/ 	.short	(.L_19 - .L_18)
	.align		4
.L_18:
        /*001c*/ 	.word	index@(_ZN7cutlass13device_kernelINS_4gemm6kernel13GemmUniversalIN4cute5tupleIJiiiiEEENS1_10collective13CollectiveMmaINS1_34MainloopSm90TmaGmmaWarpSpecializedILi3ENS5_IJNS4_1CILi1EEESB_SB_EEENS1_35KernelTmaWarpSpecializedCooperativeEEENS5_IJNSA_ILi256EEENSA_ILi128EEENSA_ILi32EEEEEENS_10bfloat16_tENS5_IJlSB_lEEESJ_SK_NS4_8TiledMMAINS4_8MMA_AtomIJNS4_4SM904GMMA28MMA_64x128x16_F32BF16BF16_SSILNSO_5MajorE0ELSQ_0ELNSO_7ScaleInE1ELSR_1EEEEEENS4_6LayoutINS5_IJNSA_ILi2EEESB_SB_EEENS5_IJSB_NSA_ILi0EEESX_EEEEENS5_IJNS4_10UnderscoreES10_S10_EEEEENS4_13SM90_TMA_LOADENS4_14ComposedLayoutINS4_7SwizzleILi2ELi4ELi3EEENS4_18smem_ptr_flag_bitsILi16EEENSU_INS5_IJNSA_ILi8EEESH_EEENS5_IJSH_SB_EEEEEEEvNS4_8identityES13_S1D_vS1E_EENS_8epilogue10collective6detail29Sm90TmaWarpSpecializedAdapterINS1H_15DefaultEpilogueISJ_SK_SK_NS1G_6thread17LinearCombinationISJ_Li1EffLNS1L_9ScaleType4KindE0ELNS_15FloatRoundStyleE2ESJ_EENS1_15EpilogueDefaultEEEEEvvEEEEvNT_6ParamsE)
        /*0020*/ 	.word	0x00000000
.L_19:


//--------------------- .nv.compat                --------------------------
	.section	.nv.compat,"",@"SHT_CUDA_COMPAT_INFO"
	.align	4
        /*0000*/ 	.byte	0x02, 0x09, 0x01, 0x00, 0x02, 0x02, 0x04, 0x00, 0x02, 0x05, 0x05, 0x00, 0x03, 0x07, 0x01, 0x01
        /*0010*/ 	.byte	0x02, 0x03, 0x01, 0x00, 0x02, 0x06, 0x01, 0x00, 0x04, 0x0b, 0x08, 0x00, 0x00, 0x00, 0x00, 0x00
        /*0020*/ 	.byte	0x00, 0x00, 0x00, 0x00


//--------------------- .nv.info._ZN7cutlass13device_kernelINS_4gemm6kernel13GemmUniversalIN4cute5tupleIJiiiiEEENS1_10collective13CollectiveMmaINS1_34MainloopSm90TmaGmmaWarpSpecializedILi3ENS5_IJNS4_1CILi1EEESB_SB_EEENS1_35KernelTmaWarpSpecializedCooperativeEEENS5_IJNSA_ILi256EEENSA_ILi128EEENSA_ILi32EEEEEENS_10bfloat16_tENS5_IJlSB_lEEESJ_SK_NS4_8TiledMMAINS4_8MMA_AtomIJNS4_4SM904GMMA28MMA_64x128x16_F32BF16BF16_SSILNSO_5MajorE0ELSQ_0ELNSO_7ScaleInE1ELSR_1EEEEEENS4_6LayoutINS5_IJNSA_ILi2EEESB_SB_EEENS5_IJSB_NSA_ILi0EEESX_EEEEENS5_IJNS4_10UnderscoreES10_S10_EEEEENS4_13SM90_TMA_LOADENS4_14ComposedLayoutINS4_7SwizzleILi2ELi4ELi3EEENS4_18smem_ptr_flag_bitsILi16EEENSU_INS5_IJNSA_ILi8EEESH_EEENS5_IJSH_SB_EEEEEEEvNS4_8identityES13_S1D_vS1E_EENS_8epilogue10collective6detail29Sm90TmaWarpSpecializedAdapterINS1H_15DefaultEpilogueISJ_SK_SK_NS1G_6thread17LinearCombinationISJ_Li1EffLNS1L_9ScaleType4KindE0ELNS_15FloatRoundStyleE2ESJ_EENS1_15EpilogueDefaultEEEEEvvEEEEvNT_6ParamsE --------------------------
	.section	.nv.info._ZN7cutlass13device_kernelINS_4gemm6kernel13GemmUniversalIN4cute5tupleIJiiiiEEENS1_10collective13CollectiveMmaINS1_34MainloopSm90TmaGmmaWarpSpecializedILi3ENS5_IJNS4_1CILi1EEESB_SB_EEENS1_35KernelTmaWarpSpecializedCooperativeEEENS5_IJNSA_ILi256EEENSA_ILi128EEENSA_ILi32EEEEEENS_10bfloat16_tENS5_IJlSB_lEEESJ_SK_NS4_8TiledMMAINS4_8MMA_AtomIJNS4_4SM904GMMA28MMA_64x128x16_F32BF16BF16_SSILNSO_5MajorE0ELSQ_0ELNSO_7ScaleInE1ELSR_1EEEEEENS4_6LayoutINS5_IJNSA_ILi2EEESB_SB_EEENS5_IJSB_NSA_ILi0EEESX_EEEEENS5_IJNS4_10UnderscoreES10_S10_EEEEENS4_13SM90_TMA_LOADENS4_14ComposedLayoutINS4_7SwizzleILi2ELi4ELi3EEENS4_18smem_ptr_flag_bitsILi16EEENSU_INS5_IJNSA_ILi8EEESH_EEENS5_IJSH_SB_EEEEEEEvNS4_8identityES13_S1D_vS1E_EENS_8epilogue10collective6detail29Sm90TmaWarpSpecializedAdapterINS1H_15DefaultEpilogueISJ_SK_SK_NS1G_6thread17LinearCombinationISJ_Li1EffLNS1L_9ScaleType4KindE0ELNS_15FloatRoundStyleE2ESJ_EENS1_15EpilogueDefaultEEEEEvvEEEEvNT_6ParamsE,"",@"SHT_CUDA_INFO"
	.sectionflags	@""
	.align	4


	//----- nvinfo : EIATTR_CUDA_API_VERSION
	.align		4
        /*0000*/ 	.byte	0x04, 0x37
        /*0002*/ 	.short	(.L_21 - .L_20)
.L_20:
        /*0004*/ 	.word	0x00000082


	//----- nvinfo : EIATTR_KPARAM_INFO
	.align		4
.L_21:
        /*0008*/ 	.byte	0x04, 0x17
        /*000a*/ 	.short	(.L_23 - .L_22)
.L_22:
        /*000c*/ 	.word	0x00000000
        /*0010*/ 	.short	0x0000
        /*0012*/ 	.short	0x0070
        /*0014*/ 	.byte	0x00, 0xf0, 0x01, 0x10


	//----- nvinfo : EIATTR_SPARSE_MMA_MASK
	.align		4
.L_23:
        /*0018*/ 	.byte	0x03, 0x50
        /*001a*/ 	.short	0x0000


	//----- nvinfo : EIATTR_MAXREG_COUNT
	.align		4
        /*001c*/ 	.byte	0x03, 0x1b
        /*001e*/ 	.short	0x00a8


	//----- nvinfo : EIATTR_NUM_BARRIERS
	.align		4
        /*0020*/ 	.byte	0x02, 0x4c
        /*0022*/ 	.byte	0x01
	.zero		1


	//----- nvinfo : EIATTR_EXTERNS
	.align		4
        /*0024*/ 	.byte	0x04, 0x0f
        /*0026*/ 	.short	(.L_25 - .L_24)


	//   ....[0]....
	.align		4
.L_24:
        /*0028*/ 	.word	index@(__assertfail)


	//----- nvinfo : EIATTR_MERCURY_ISA_VERSION
	.align		4
.L_25:
        /*002c*/ 	.byte	0x03, 0x5f
        /*002e*/ 	.short	0x0101


	//----- nvinfo : EIATTR_INT_WARP_WIDE_INSTR_OFFSETS
	.align		4
        /*0030*/ 	.byte	0x04, 0x31
        /*0032*/ 	.short	(.L_27 - .L_26)


	//   ....[0]....
.L_26:
        /*0034*/ 	.word	0x00000390


	//   ....[1]....
        /*0038*/ 	.word	0x000003c0


	//   ....[2]....
        /*003c*/ 	.word	0x000004a0


	//----- nvinfo : EIATTR_COOP_GROUP_MASK_REGIDS
	.align		4
.L_27:
        /*0040*/ 	.byte	0x04, 0x29
        /*0042*/ 	.short	(.L_29 - .L_28)


	//   ....[0]....
.L_28:
        /*0044*/ 	.word	0xffffffff


	//   ....[1]....
        /*0048*/ 	.word	0xffffffff


	//   ....[2]....
        /*004c*/ 	.word	0xffffffff


	//   ....[3]....
        /*0050*/ 	.word	0xffffffff


	//   ....[4]....
        /*0054*/ 	.word	0xffffffff


	//----- nvinfo : EIATTR_COOP_GROUP_INSTR_OFFSETS
	.align		4
.L_29:
        /*0058*/ 	.byte	0x04, 0x28
        /*005a*/ 	.short	(.L_31 - .L_30)


	//   ....[0]....
.L_30:
        /*005c*/ 	.word	0x00000060


	//   ....[1]....
        /*0060*/ 	.word	0x00000070


	//   ....[2]....
        /*0064*/ 	.word	0x00000130


	//   ....[3]....
        /*0068*/ 	.word	0x000002a0


	//   ....[4]....
        /*006c*/ 	.word	0x00000f50


	//----- nvinfo : EIATTR_REG_RECONFIG
	.align		4
.L_31:
        /*0070*/ 	.byte	0x01, 0x54
	.zero		2


	//----- nvinfo : EIATTR_SYSCALL_OFFSETS
	.align		4
        /*0074*/ 	.byte	0x04, 0x46
        /*0076*/ 	.short	(.L_33 - .L_32)


	//   ....[0]....
.L_32:
        /*0078*/ 	.word	0x00001110


	//----- nvinfo : EIATTR_MBARRIER_INSTR_OFFSETS
	.align		4
.L_33:
        /*007c*/ 	.byte	0x04, 0x39
        /*007e*/ 	.short	(.L_35 - .L_34)


	//   ....[0]....
.L_34:
        /*0080*/ 	.word	0x00000230
        /*0084*/ 	.word	0x000000ff
        /*0088*/ 	.word	0x00000000
        /*008c*/ 	.short	0x0100
        /*008e*/ 	.byte	0x08
	.zero		1


	//   ....[1]....
        /*0090*/ 	.word	0x00000240
        /*0094*/ 	.word	0x000000ff
        /*0098*/ 	.word	0x00000018
        /*009c*/ 	.short	0x0100
        /*009e*/ 	.byte	0x08
	.zero		1


	//   ....[2]....
        /*00a0*/ 	.word	0x00000250
        /*00a4*/ 	.word	0x000000ff
        /*00a8*/ 	.word	0x00000008
        /*00ac*/ 	.short	0x0100
        /*00ae*/ 	.byte	0x08
	.zero		1


	//   ....[3]....
        /*00b0*/ 	.word	0x00000260
        /*00b4*/ 	.word	0x000000ff
        /*00b8*/ 	.word	0x00000020
        /*00bc*/ 	.short	0x0100
        /*00be*/ 	.byte	0x08
	.zero		1


	//   ....[4]....
        /*00c0*/ 	.word	0x00000270
        /*00c4*/ 	.word	0x000000ff
        /*00c8*/ 	.word	0x00000010
        /*00cc*/ 	.short	0x0100
        /*00ce*/ 	.byte	0x08
	.zero		1


	//   ....[5]....
        /*00d0*/ 	.word	0x00000280
        /*00d4*/ 	.word	0x000000ff
        /*00d8*/ 	.word	0x00000028
        /*00dc*/ 	.short	0x0100
        /*00de*/ 	.byte	0x08
	.zero		1


	//   ....[6]....
        /*00e0*/ 	.word	0x00000510
        /*00e4*/ 	.word	0x000000ff
        /*00e8*/ 	.word	0x00000040
        /*00ec*/ 	.short	0x0100
        /*00ee*/ 	.byte	0x06
	.zero		1


	//   ....[7]....
        /*00f0*/ 	.word	0x00000570
        /*00f4*/ 	.word	0x000000ff
        /*00f8*/ 	.word	0x00000048
        /*00fc*/ 	.short	0x0100
        /*00fe*/ 	.byte	0x06
	.zero		1


	//   ....[8]....
        /*0100*/ 	.word	0x00001190
        /*0104*/ 	.word	0x00000003
        /*0108*/ 	.word	0x00000000
        /*010c*/ 	.short	0x010a
        /*010e*/ 	.byte	0x3f
	.zero		1


	//   ....[9]....
        /*0110*/ 	.word	0x000011d0
        /*0114*/ 	.word	0x00000003
        /*0118*/ 	.word	0x00000000
        /*011c*/ 	.short	0x010a
        /*011e*/ 	.byte	0x3f
	.zero		1


	//   ....[10]....
        /*0120*/ 	.word	0x00001530
        /*0124*/ 	.word	0x000000ff
        /*0128*/ 	.word	0x00000000
        /*012c*/ 	.short	0x010a
        /*012e*/ 	.byte	0x08
	.zero		1


	//   ....[11]....
        /*0130*/ 	.word	0x00001570
        /*0134*/ 	.word	0x000000ff
        /*0138*/ 	.word	0x00000000
        /*013c*/ 	.short	0x010a
        /*013e*/ 	.byte	0x08
	.zero		1


	//   ....[12]....
        /*0140*/ 	.word	0x00001790
        /*0144*/ 	.word	0x000000ff
        /*0148*/ 	.word	0x00000000
        /*014c*/ 	.short	0x0101
        /*014e*/ 	.byte	0x08
	.zero		1


	//   ....[13]....
        /*0150*/ 	.word	0x00001990
        /*0154*/ 	.word	0x000000ff
        /*0158*/ 	.word	0x00000000
        /*015c*/ 	.short	0x0101
        /*015e*/ 	.byte	0x06
	.zero		1


	//   ....[14]....
        /*0160*/ 	.word	0x0000b240
        /*0164*/ 	.word	0x0000000e
        /*0168*/ 	.word	0x00000018
        /*016c*/ 	.short	0x010a
        /*016e*/ 	.byte	0x3f
	.zero		1


	//   ....[15]....
        /*0170*/ 	.word	0x0000b5c0
        /*0174*/ 	.word	0x00000006
        /*0178*/ 	.word	0x00000048
        /*017c*/ 	.short	0x0101
        /*017e*/ 	.byte	0x3f
	.zero		1


	//   ....[16]....
        /*0180*/ 	.word	0x0000bcf0
        /*0184*/ 	.word	0x00000007
        /*0188*/ 	.word	0x00000000
        /*018c*/ 	.short	0x010a
        /*018e*/ 	.byte	0x3f
	.zero		1


	//   ....[17]....
        /*0190*/ 	.word	0x0000bd70
        /*0194*/ 	.word	0x00000009
        /*0198*/ 	.word	0x00000000
        /*019c*/ 	.short	0x010a
        /*019e*/ 	.byte	0x3f
	.zero		1


	//   ....[18]....
        /*01a0*/ 	.word	0x0000be00
        /*01a4*/ 	.word	0x00000003
        /*01a8*/ 	.word	0x00000000
        /*01ac*/ 	.short	0x010a
        /*01ae*/ 	.byte	0x3f
	.zero		1


	//   ....[19]....
        /*01b0*/ 	.word	0x0000be60
        /*01b4*/ 	.word	0x00000003
        /*01b8*/ 	.word	0x00000000
        /*01bc*/ 	.short	0x010a
        /*01be*/ 	.byte	0x3f
	.zero		1


	//   ....[20]....
        /*01c0*/ 	.word	0x0000bec0
        /*01c4*/ 	.word	0x00000004
        /*01c8*/ 	.word	0x00000000
        /*01cc*/ 	.short	0x010a
        /*01ce*/ 	.byte	0x3f
	.zero		1


	//   ....[21]....
        /*01d0*/ 	.word	0x0000bf90
        /*01d4*/ 	.word	0x0000000e
        /*01d8*/ 	.word	0x00000018
        /*01dc*/ 	.short	0x010a
        /*01de*/ 	.byte	0x3f
	.zero		1


	//   ....[22]....
        /*01e0*/ 	.word	0x0000c060
        /*01e4*/ 	.word	0x00000007
        /*01e8*/ 	.word	0x00000000
        /*01ec*/ 	.short	0x010a
        /*01ee*/ 	.byte	0x3f
	.zero		1


	//   ....[23]....
        /*01f0*/ 	.word	0x0000c0b0
        /*01f4*/ 	.word	0x00000009
        /*01f8*/ 	.word	0x00000000
        /*01fc*/ 	.short	0x010a
        /*01fe*/ 	.byte	0x3f
	.zero		1


	//----- nvinfo : EIATTR_NUM_MBARRIERS
	.align		4
.L_35:
        /*0200*/ 	.byte	0x03, 0x38
        /*0202*/ 	.short	0x0008


	//----- nvinfo : EIATTR_EXIT_INSTR_OFFSETS
	.align		4
        /*0204*/ 	.byte	0x04, 0x1c
        /*0206*/ 	.short	(.L_37 - .L_36)


	//   ....[0]....
.L_36:
        /*0208*/ 	.word	0x000005c0


	//   ....[1]....
        /*020c*/ 	.word	0x00000e80


	//   ....[2]....
        /*0210*/ 	.word	0x0000a8b0


	//   ....[3]....
        /*0214*/ 	.word	0x0000aee0


	//   ....[4]....
        /*0218*/ 	.word	0x0000be50


	//----- nvinfo : EIATTR_MAX_THREADS
	.align		4
.L_37:
        /*021c*/ 	.byte	0x04, 0x05
        /*021e*/ 	.short	(.L_39 - .L_38)
.L_38:
        /*0220*/ 	.word	0x00000180
        /*0224*/ 	.word	0x00000001
        /*0228*/ 	.word	0x00000001


	//----- nvinfo : EIATTR_CRS_STACK_SIZE
	.align		4
.L_39:
        /*022c*/ 	.byte	0x04, 0x1e
        /*022e*/ 	.short	(.L_41 - .L_40)
.L_40:
        /*0230*/ 	.word	0x00000000


	//----- nvinfo : EIATTR_CBANK_PARAM_SIZE
	.align		4
.L_41:
        /*0234*/ 	.byte	0x03, 0x19
        /*0236*/ 	.short	0x0470


	//----- nvinfo : EIATTR_PARAM_CBANK
	.align		4
        /*0238*/ 	.byte	0x04, 0x0a
        /*023a*/ 	.short	(.L_43 - .L_42)
	.align		4
.L_42:
        /*023c*/ 	.word	index@(.nv.constant0._ZN7cutlass13device_kernelINS_4gemm6kernel13GemmUniversalIN4cute5tupleIJiiiiEEENS1_10collective13CollectiveMmaINS1_34MainloopSm90TmaGmmaWarpSpecializedILi3ENS5_IJNS4_1CILi1EEESB_SB_EEENS1_35KernelTmaWarpSpecializedCooperativeEEENS5_IJNSA_ILi256EEENSA_ILi128EEENSA_ILi32EEEEEENS_10bfloat16_tENS5_IJlSB_lEEESJ_SK_NS4_8TiledMMAINS4_8MMA_AtomIJNS4_4SM904GMMA28MMA_64x128x16_F32BF16BF16_SSILNSO_5MajorE0ELSQ_0ELNSO_7ScaleInE1ELSR_1EEEEEENS4_6LayoutINS5_IJNSA_ILi2EEESB_SB_EEENS5_IJSB_NSA_ILi0EEESX_EEEEENS5_IJNS4_10UnderscoreES10_S10_EEEEENS4_13SM90_TMA_LOADENS4_14ComposedLayoutINS4_7SwizzleILi2ELi4ELi3EEENS4_18smem_ptr_flag_bitsILi16EEENSU_INS5_IJNSA_ILi8EEESH_EEENS5_IJSH_SB_EEEEEEEvNS4_8identityES13_S1D_vS1E_EENS_8epilogue10collective6detail29Sm90TmaWarpSpecializedAdapterINS1H_15DefaultEpilogueISJ_SK_SK_NS1G_6thread17LinearCombinationISJ_Li1EffLNS1L_9ScaleType4KindE0ELNS_15FloatRoundStyleE2ESJ_EENS1_15EpilogueDefaultEEEEEvvEEEEvNT_6ParamsE)
        /*0240*/ 	.short	0x0210
        /*0242*/ 	.short	0x0470


	//----- nvinfo : EIATTR_SW_WAR
	.align		4
.L_43:
        /*0244*/ 	.byte	0x04, 0x36
        /*0246*/ 	.short	(.L_45 - .L_44)
.L_44:
        /*0248*/ 	.word	0x00000008
.L_45:


//--------------------- .nv.callgraph             --------------------------
	.section	.nv.callgraph,"",@"SHT_CUDA_CALLGRAPH"
	.align	4
	.sectionentsize	8
	.align		4
        /*0000*/ 	.word	0x00000000
	.align		4
        /*0004*/ 	.word	0xffffffff
	.align		4
        /*0008*/ 	.word	index@(_ZN7cutlass13device_kernelINS_4gemm6kernel13GemmUniversalIN4cute5tupleIJiiiiEEENS1_10collective13CollectiveMmaINS1_34MainloopSm90TmaGmmaWarpSpecializedILi3ENS5_IJNS4_1CILi1EEESB_SB_EEENS1_35KernelTmaWarpSpecializedCooperativeEEENS5_IJNSA_ILi256EEENSA_ILi128EEENSA_ILi32EEEEEENS_10bfloat16_tENS5_IJlSB_lEEESJ_SK_NS4_8TiledMMAINS4_8MMA_AtomIJNS4_4SM904GMMA28MMA_64x128x16_F32BF16BF16_SSILNSO_5MajorE0ELSQ_0ELNSO_7ScaleInE1ELSR_1EEEEEENS4_6LayoutINS5_IJNSA_ILi2EEESB_SB_EEENS5_IJSB_NSA_ILi0EEESX_EEEEENS5_IJNS4_10UnderscoreES10_S10_EEEEENS4_13SM90_TMA_LOADENS4_14ComposedLayoutINS4_7SwizzleILi2ELi4ELi3EEENS4_18smem_ptr_flag_bitsILi16EEENSU_INS5_IJNSA_ILi8EEESH_EEENS5_IJSH_SB_EEEEEEEvNS4_8identityES13_S1D_vS1E_EENS_8epilogue10collective6detail29Sm90TmaWarpSpecializedAdapterINS1H_15DefaultEpilogueISJ_SK_SK_NS1G_6thread17LinearCombinationISJ_Li1EffLNS1L_9ScaleType4KindE0ELNS_15FloatRoundStyleE2ESJ_EENS1_15EpilogueDefaultEEEEEvvEEEEvNT_6ParamsE)
	.align		4
        /*000c*/ 	.word	index@(__assertfail)
	.align		4
        /*0010*/ 	.word	0x00000000
	.align		4
        /*0014*/ 	.word	0xfffffffe
	.align		4
        /*0018*/ 	.word	0x00000000
	.align		4
        /*001c*/ 	.word	0xfffffffd
	.align		4
        /*0020*/ 	.word	0x00000000
	.align		4
        /*0024*/ 	.word	0xfffffffc


//--------------------- .nv.constant4             --------------------------
	.section	.nv.constant4,"a",@progbits
	.align	8
	.align		8
.nv.constant4:
        /*0000*/ 	.dword	__assertfail
	.align		8
        /*0008*/ 	.dword	__unnamed_1
	.align		8
        /*0010*/ 	.dword	_ZN39_INTERNAL_dc66f8c1_4_k_cu_f145b38b_28864cuda3std3__45__cpo5beginE
	.align		8
        /*0018*/ 	.dword	_ZN39_INTERNAL_dc66f8c1_4_k_cu_f145b38b_28864cuda3std3__45__cpo3endE
	.align		8
        /*0020*/ 	.dword	_ZN39_INTERNAL_dc66f8c1_4_k_cu_f145b38b_28864cuda3std3__45__cpo6cbeginE
	.align		8
        /*0028*/ 	.dword	_ZN39_INTERNAL_dc66f8c1_4_k_cu_f145b38b_28864cuda3std3__45__cpo4cendE
	.align		8
        /*0030*/ 	.dword	_ZN39_INTERNAL_dc66f8c1_4_k_cu_f145b38b_28864cuda3std3__441_GLOBAL__N__dc66f8c1_4_k_cu_f145b38b_28866ignoreE
	.align		8
        /*0038*/ 	.dword	_ZN39_INTERNAL_dc66f8c1_4_k_cu_f145b38b_28864cuda3std3__419piecewise_constructE
	.align		8
        /*0040*/ 	.dword	_ZN39_INTERNAL_dc66f8c1_4_k_cu_f145b38b_28864cuda3std3__48in_placeE
	.align		8
        /*0048*/ 	.dword	_ZN39_INTERNAL_dc66f8c1_4_k_cu_f145b38b_28864cuda3std6ranges3__45__cpo4swapE
	.align		8
        /*0050*/ 	.dword	_ZN39_INTERNAL_dc66f8c1_4_k_cu_f145b38b_28864cuda3std6ranges3__45__cpo9iter_moveE
	.align		8
        /*0058*/ 	.dword	_ZN39_INTERNAL_dc66f8c1_4_k_cu_f145b38b_28864cute7productE
	.align		8
        /*0060*/ 	.dword	_ZN39_INTERNAL_dc66f8c1_4_k_cu_f145b38b_28864cute1_E
	.align		8
        /*0068*/ 	.dword	$str$22
	.align		8
        /*0070*/ 	.dword	$str$23


//--------------------- .text._ZN7cutlass13device_kernelINS_4gemm6kernel13GemmUniversalIN4cute5tupleIJiiiiEEENS1_10collective13CollectiveMmaINS1_34MainloopSm90TmaGmmaWarpSpecializedILi3ENS5_IJNS4_1CILi1EEESB_SB_EEENS1_35KernelTmaWarpSpecializedCooperativeEEENS5_IJNSA_ILi256EEENSA_ILi128EEENSA_ILi32EEEEEENS_10bfloat16_tENS5_IJlSB_lEEESJ_SK_NS4_8TiledMMAINS4_8MMA_AtomIJNS4_4SM904GMMA28MMA_64x128x16_F32BF16BF16_SSILNSO_5MajorE0ELSQ_0ELNSO_7ScaleInE1ELSR_1EEEEEENS4_6LayoutINS5_IJNSA_ILi2EEESB_SB_EEENS5_IJSB_NSA_ILi0EEESX_EEEEENS5_IJNS4_10UnderscoreES10_S10_EEEEENS4_13SM90_TMA_LOADENS4_14ComposedLayoutINS4_7SwizzleILi2ELi4ELi3EEENS4_18smem_ptr_flag_bitsILi16EEENSU_INS5_IJNSA_ILi8EEESH_EEENS5_IJSH_SB_EEEEEEEvNS4_8identityES13_S1D_vS1E_EENS_8epilogue10collective6detail29Sm90TmaWarpSpecializedAdapterINS1H_15DefaultEpilogueISJ_SK_SK_NS1G_6thread17LinearCombinationISJ_Li1EffLNS1L_9ScaleType4KindE0ELNS_15FloatRoundStyleE2ESJ_EENS1_15EpilogueDefaultEEEEEvvEEEEvNT_6ParamsE --------------------------
	.section	.text._ZN7cutlass13device_kernelINS_4gemm6kernel13GemmUniversalIN4cute5tupleIJiiiiEEENS1_10collective13CollectiveMmaINS1_34MainloopSm90TmaGmmaWarpSpecializedILi3ENS5_IJNS4_1CILi1EEESB_SB_EEENS1_35KernelTmaWarpSpecializedCooperativeEEENS5_IJNSA_ILi256EEENSA_ILi128EEENSA_ILi32EEEEEENS_10bfloat16_tENS5_IJlSB_lEEESJ_SK_NS4_8TiledMMAINS4_8MMA_AtomIJNS4_4SM904GMMA28MMA_64x128x16_F32BF16BF16_SSILNSO_5MajorE0ELSQ_0ELNSO_7ScaleInE1ELSR_1EEEEEENS4_6LayoutINS5_IJNSA_ILi2EEESB_SB_EEENS5_IJSB_NSA_ILi0EEESX_EEEEENS5_IJNS4_10UnderscoreES10_S10_EEEEENS4_13SM90_TMA_LOADENS4_14ComposedLayoutINS4_7SwizzleILi2ELi4ELi3EEENS4_18smem_ptr_flag_bitsILi16EEENSU_INS5_IJNSA_ILi8EEESH_EEENS5_IJSH_SB_EEEEEEEvNS4_8identityES13_S1D_vS1E_EENS_8epilogue10collective6detail29Sm90TmaWarpSpecializedAdapterINS1H_15DefaultEpilogueISJ_SK_SK_NS1G_6thread17LinearCombinationISJ_Li1EffLNS1L_9ScaleType4KindE0ELNS_15FloatRoundStyleE2ESJ_EENS1_15EpilogueDefaultEEEEEvvEEEEvNT_6ParamsE,"ax",@progbits
	.align	128
.text._ZN7cutlass13device_kernelINS_4gemm6kernel13GemmUniversalIN4cute5tupleIJiiiiEEENS1_10collective13CollectiveMmaINS1_34MainloopSm90TmaGmmaWarpSpecializedILi3ENS5_IJNS4_1CILi1EEESB_SB_EEENS1_35KernelTmaWarpSpecializedCooperativeEEENS5_IJNSA_ILi256EEENSA_ILi128EEENSA_ILi32EEEEEENS_10bfloat16_tENS5_IJlSB_lEEESJ_SK_NS4_8TiledMMAINS4_8MMA_AtomIJNS4_4SM904GMMA28MMA_64x128x16_F32BF16BF16_SSILNSO_5MajorE0ELSQ_0ELNSO_7ScaleInE1ELSR_1EEEEEENS4_6LayoutINS5_IJNSA_ILi2EEESB_SB_EEENS5_IJSB_NSA_ILi0EEESX_EEEEENS5_IJNS4_10UnderscoreES10_S10_EEEEENS4_13SM90_TMA_LOADENS4_14ComposedLayoutINS4_7SwizzleILi2ELi4ELi3EEENS4_18smem_ptr_flag_bitsILi16EEENSU_INS5_IJNSA_ILi8EEESH_EEENS5_IJSH_SB_EEEEEEEvNS4_8identityES13_S1D_vS1E_EENS_8epilogue10collective6detail29Sm90TmaWarpSpecializedAdapterINS1H_15DefaultEpilogueISJ_SK_SK_NS1G_6thread17LinearCombinationISJ_Li1EffLNS1L_9ScaleType4KindE0ELNS_15FloatRoundStyleE2ESJ_EENS1_15EpilogueDefaultEEEEEvvEEEEvNT_6ParamsE:
        .type           _ZN7cutlass13device_kernelINS_4gemm6kernel13GemmUniversalIN4cute5tupleIJiiiiEEENS1_10collective13CollectiveMmaINS1_34MainloopSm90TmaGmmaWarpSpecializedILi3ENS5_IJNS4_1CILi1EEESB_SB_EEENS1_35KernelTmaWarpSpecializedCooperativeEEENS5_IJNSA_ILi256EEENSA_ILi128EEENSA_ILi32EEEEEENS_10bfloat16_tENS5_IJlSB_lEEESJ_SK_NS4_8TiledMMAINS4_8MMA_AtomIJNS4_4SM904GMMA28MMA_64x128x16_F32BF16BF16_SSILNSO_5MajorE0ELSQ_0ELNSO_7ScaleInE1ELSR_1EEEEEENS4_6LayoutINS5_IJNSA_ILi2EEESB_SB_EEENS5_IJSB_NSA_ILi0EEESX_EEEEENS5_IJNS4_10UnderscoreES10_S10_EEEEENS4_13SM90_TMA_LOADENS4_14ComposedLayoutINS4_7SwizzleILi2ELi4ELi3EEENS4_18smem_ptr_flag_bitsILi16EEENSU_INS5_IJNSA_ILi8EEESH_EEENS5_IJSH_SB_EEEEEEEvNS4_8identityES13_S1D_vS1E_EENS_8epilogue10collective6detail29Sm90TmaWarpSpecializedAdapterINS1H_15DefaultEpilogueISJ_SK_SK_NS1G_6thread17LinearCombinationISJ_Li1EffLNS1L_9ScaleType4KindE0ELNS_15FloatRoundStyleE2ESJ_EENS1_15EpilogueDefaultEEEEEvvEEEEvNT_6ParamsE,@function
        .size           _ZN7cutlass13device_kernelINS_4gemm6kernel13GemmUniversalIN4cute5tupleIJiiiiEEENS1_10collective13CollectiveMmaINS1_34MainloopSm90TmaGmmaWarpSpecializedILi3ENS5_IJNS4_1CILi1EEESB_SB_EEENS1_35KernelTmaWarpSpecializedCooperativeEEENS5_IJNSA_ILi256EEENSA_ILi128EEENSA_ILi32EEEEEENS_10bfloat16_tENS5_IJlSB_lEEESJ_SK_NS4_8TiledMMAINS4_8MMA_AtomIJNS4_4SM904GMMA28MMA_64x128x16_F32BF16BF16_SSILNSO_5MajorE0ELSQ_0ELNSO_7ScaleInE1ELSR_1EEEEEENS4_6LayoutINS5_IJNSA_ILi2EEESB_SB_EEENS5_IJSB_NSA_ILi0EEESX_EEEEENS5_IJNS4_10UnderscoreES10_S10_EEEEENS4_13SM90_TMA_LOADENS4_14ComposedLayoutINS4_7SwizzleILi2ELi4ELi3EEENS4_18smem_ptr_flag_bitsILi16EEENSU_INS5_IJNSA_ILi8EEESH_EEENS5_IJSH_SB_EEEEEEEvNS4_8identityES13_S1D_vS1E_EENS_8epilogue10collective6detail29Sm90TmaWarpSpecializedAdapterINS1H_15DefaultEpilogueISJ_SK_SK_NS1G_6thread17LinearCombinationISJ_Li1EffLNS1L_9ScaleType4KindE0ELNS_15FloatRoundStyleE2ESJ_EENS1_15EpilogueDefaultEEEEEvvEEEEvNT_6ParamsE,(.L_x_318 - _ZN7cutlass13device_kernelINS_4gemm6kernel13GemmUniversalIN4cute5tupleIJiiiiEEENS1_10collective13CollectiveMmaINS1_34MainloopSm90TmaGmmaWarpSpecializedILi3ENS5_IJNS4_1CILi1EEESB_SB_EEENS1_35KernelTmaWarpSpecializedCooperativeEEENS5_IJNSA_ILi256EEENSA_ILi128EEENSA_ILi32EEEEEENS_10bfloat16_tENS5_IJlSB_lEEESJ_SK_NS4_8TiledMMAINS4_8MMA_AtomIJNS4_4SM904GMMA28MMA_64x128x16_F32BF16BF16_SSILNSO_5MajorE0ELSQ_0ELNSO_7ScaleInE1ELSR_1EEEEEENS4_6LayoutINS5_IJNSA_ILi2EEESB_SB_EEENS5_IJSB_NSA_ILi0EEESX_EEEEENS5_IJNS4_10UnderscoreES10_S10_EEEEENS4_13SM90_TMA_LOADENS4_14ComposedLayoutINS4_7SwizzleILi2ELi4ELi3EEENS4_18smem_ptr_flag_bitsILi16EEENSU_INS5_IJNSA_ILi8EEESH_EEENS5_IJSH_SB_EEEEEEEvNS4_8identityES13_S1D_vS1E_EENS_8epilogue10collective6detail29Sm90TmaWarpSpecializedAdapterINS1H_15DefaultEpilogueISJ_SK_SK_NS1G_6thread17LinearCombinationISJ_Li1EffLNS1L_9ScaleType4KindE0ELNS_15FloatRoundStyleE2ESJ_EENS1_15EpilogueDefaultEEEEEvvEEEEvNT_6ParamsE)
        .other          _ZN7cutlass13device_kernelINS_4gemm6kernel13GemmUniversalIN4cute5tupleIJiiiiEEENS1_10collective13CollectiveMmaINS1_34MainloopSm90TmaGmmaWarpSpecializedILi3ENS5_IJNS4_1CILi1EEESB_SB_EEENS1_35KernelTmaWarpSpecializedCooperativeEEENS5_IJNSA_ILi256EEENSA_ILi128EEENSA_ILi32EEEEEENS_10bfloat16_tENS5_IJlSB_lEEESJ_SK_NS4_8TiledMMAINS4_8MMA_AtomIJNS4_4SM904GMMA28MMA_64x128x16_F32BF16BF16_SSILNSO_5MajorE0ELSQ_0ELNSO_7ScaleInE1ELSR_1EEEEEENS4_6LayoutINS5_IJNSA_ILi2EEESB_SB_EEENS5_IJSB_NSA_ILi0EEESX_EEEEENS5_IJNS4_10UnderscoreES10_S10_EEEEENS4_13SM90_TMA_LOADENS4_14ComposedLayoutINS4_7SwizzleILi2ELi4ELi3EEENS4_18smem_ptr_flag_bitsILi16EEENSU_INS5_IJNSA_ILi8EEESH_EEENS5_IJSH_SB_EEEEEEEvNS4_8identityES13_S1D_vS1E_EENS_8epilogue10collective6detail29Sm90TmaWarpSpecializedAdapterINS1H_15DefaultEpilogueISJ_SK_SK_NS1G_6thread17LinearCombinationISJ_Li1EffLNS1L_9ScaleType4KindE0ELNS_15FloatRoundStyleE2ESJ_EENS1_15EpilogueDefaultEEEEEvvEEEEvNT_6ParamsE,@"STO_CUDA_ENTRY STV_DEFAULT"
_ZN7cutlass13device_kernelINS_4gemm6kernel13GemmUniversalIN4cute5tupleIJiiiiEEENS1_10collective13CollectiveMmaINS1_34MainloopSm90TmaGmmaWarpSpecializedILi3ENS5_IJNS4_1CILi1EEESB_SB_EEENS1_35KernelTmaWarpSpecializedCooperativeEEENS5_IJNSA_ILi256EEENSA_ILi128EEENSA_ILi32EEEEEENS_10bfloat16_tENS5_IJlSB_lEEESJ_SK_NS4_8TiledMMAINS4_8MMA_AtomIJNS4_4SM904GMMA28MMA_64x128x16_F32BF16BF16_SSILNSO_5MajorE0ELSQ_0ELNSO_7ScaleInE1ELSR_1EEEEEENS4_6LayoutINS5_IJNSA_ILi2EEESB_SB_EEENS5_IJSB_NSA_ILi0EEESX_EEEEENS5_IJNS4_10UnderscoreES10_S10_EEEEENS4_13SM90_TMA_LOADENS4_14ComposedLayoutINS4_7SwizzleILi2ELi4ELi3EEENS4_18smem_ptr_flag_bitsILi16EEENSU_INS5_IJNSA_ILi8EEESH_EEENS5_IJSH_SB_EEEEEEEvNS4_8identityES13_S1D_vS1E_EENS_8epilogue10collective6detail29Sm90TmaWarpSpecializedAdapterINS1H_15DefaultEpilogueISJ_SK_SK_NS1G_6thread17LinearCombinationISJ_Li1EffLNS1L_9ScaleType4KindE0ELNS_15FloatRoundStyleE2ESJ_EENS1_15EpilogueDefaultEEEEEvvEEEEvNT_6ParamsE:
[----:B------:R-:W0:Y:S01]  /*0000*/  LDC R1, c[0x0][0x28] ;  /* 0x00000a00ff017b82 */ /* 0x000e220000000800 */
[----:B------:R-:W1:Y:S01]  /*0010*/  S2R R18, SR_TID.X ;  /* 0x0000000000127919 */ /* 0x000e620000002100 */
[----:B------:R-:W-:Y:S01]  /*0020*/  ELECT P0, URZ, PT ;  /* 0x00000000003f782f */ /* 0x000fe20003800000 */
[----:B------:R-:W-:Y:S01]  /*0030*/  BSSY B0, `(.L_x_0) ;  /* 0x000000f000007945 */ /* 0x000fe20003800000 */
[--C-:B-1----:R-:W-:Y:S02]  /*0040*/  SHF.R.U32.HI R0, RZ, 0x5, R18.reuse ;  /* 0x00000005ff007819 */ /* 0x102fe40000011612 */
[----:B------:R-:W-:-:S03]  /*0050*/  SHF.R.U32.HI R22, RZ, 0x7, R18 ;  /* 0x00000007ff167819 */ /* 0x000fc60000011612 */
[----:B------:R-:W1:Y:S04]  /*0060*/  SHFL.IDX PT, R5, R0, RZ, 0x1f ;  /* 0x00001fff00057589 */ /* 0x000e6800000e0000 */
[----:B------:R2:W3:Y:S01]  /*0070*/  SHFL.IDX PT, R8, R22, RZ, 0x1f ;  /* 0x00001fff16087589 */ /* 0x0004e200000e0000 */
[----:B-1----:R-:W-:-:S13]  /*0080*/  ISETP.NE.OR P0, PT, R5, RZ, !P0 ;  /* 0x000000ff0500720c */ /* 0x002fda0004705670 */
[----:B0-23--:R-:W-:Y:S05]  /*0090*/  @P0 BRA `(.L_x_1) ;  /* 0x0000000000200947 */ /* 0x00dfea0003800000 */
[----:B------:R-:W-:Y:S02]  /*00a0*/  ULDC.64 UR4, c[0x0][0x198] ;  /* 0x0000660000047ab9 */ /* 0x000fe40000000a00 */
[----:B------:R-:W-:Y:S02]  /*00b0*/  UIADD3 UR6, UP0, UR4, 0xf0, URZ ;  /* 0x000000f004067890 */ /* 0x000fe4000ff1e03f */
[----:B------:R-:W-:Y:S02]  /*00c0*/  UIADD3 UR4, UP1, UR4, 0x1f0, URZ ;  /* 0x000001f004047890 */ /* 0x000fe4000ff3e03f */
[----:B------:R-:W-:Y:S02]  /*00d0*/  UIADD3.X UR7, URZ, UR5, URZ, UP0, !UPT ;  /* 0x000000053f077290 */ /* 0x000fe400087fe43f */
[----:B------:R-:W-:-:S07]  /*00e0*/  UIADD3.X UR5, URZ, UR5, URZ, UP1, !UPT ;  /* 0x000000053f057290 */ /* 0x000fce0008ffe43f */
[----:B------:R0:W-:Y:S02]  /*00f0*/  UTMACCTL.PF [UR6] ;  /* 0x00000000060079b9 */ /* 0x0001e40008040000 */
[----:B------:R0:W-:Y:S02]  /*0100*/  UTMACCTL.PF [UR4] ;  /* 0x00000000040079b9 */ /* 0x0001e40008040000 */
[----:B0-----:R-:W-:Y:S01]  /*0110*/  NOP ;  /* 0x0000000000007918 */ /* 0x001fe20000000000 */
.L_x_1:
[----:B------:R-:W-:Y:S05]  /*0120*/  BSYNC B0 ;  /* 0x0000000000007941 */ /* 0x000fea0003800000 */
.L_x_0:
[----:B------:R-:W0:Y:S02]  /*0130*/  SHFL.IDX PT, R2, R0, RZ, 0x1f ;  /* 0x00001fff00027589 */ /* 0x000e2400000e0000 */
[----:B0-----:R-:W-:-:S13]  /*0140*/  ISETP.NE.AND P0, PT, R2, RZ, PT ;  /* 0x000000ff0200720c */ /* 0x001fda0003f05270 */
[----:B------:R-:W-:Y:S05]  /*0150*/  @P0 BRA `(.L_x_2) ;  /* 0x0000000000500947 */ /* 0x000fea0003800000 */
[----:B------:R-:W0:Y:S01]  /*0160*/  S2UR UR8, SR_CgaCtaId ;  /* 0x00000000000879c3 */ /* 0x000e220000008800 */
[----:B------:R-:W-:Y:S01]  /*0170*/  UMOV UR4, 0x400 ;  /* 0x0000040000047882 */ /* 0x000fe20000000000 */
[----:B------:R-:W-:Y:S01]  /*0180*/  UMOV UR5, 0x1 ;  /* 0x0000000100057882 */ /* 0x000fe20000000000 */
[----:B------:R-:W-:Y:S01]  /*0190*/  UMOV UR6, 0x100 ;  /* 0x0000010000067882 */ /* 0x000fe20000000000 */
[----:B------:R-:W-:Y:S01]  /*01a0*/  ELECT P0, URZ, PT ;  /* 0x00000000003f782f */ /* 0x000fe20003800000 */
[----:B------:R-:W-:-:S04]  /*01b0*/  UIADD3 UR6, -UR6, 0x100000, URZ ;  /* 0x0010000006067890 */ /* 0x000fc8000fffe13f */
[----:B------:R-:W-:Y:S02]  /*01c0*/  USHF.L.U32 UR7, UR6, 0xb, URZ ;  /* 0x0000000b06077899 */ /* 0x000fe4000800063f */
[----:B------:R-:W-:Y:S02]  /*01d0*/  USHF.L.U32 UR6, UR6, 0x1, URZ ;  /* 0x0000000106067899 */ /* 0x000fe4000800063f */
[----:B0-----:R-:W-:Y:S02]  /*01e0*/  ULEA UR8, UR8, UR4, 0x18 ;  /* 0x0000000408087291 */ /* 0x001fe4000f8ec03f */
[----:B------:R-:W-:-:S04]  /*01f0*/  UIADD3 UR4, -UR5, 0x100000, URZ ;  /* 0x0010000005047890 */ /* 0x000fc8000fffe13f */
[----:B------:R-:W-:Y:S02]  /*0200*/  USHF.L.U32 UR5, UR4, 0xb, URZ ;  /* 0x0000000b04057899 */ /* 0x000fe4000800063f */
[----:B------:R-:W-:Y:S01]  /*0210*/  USHF.L.U32 UR4, UR4, 0x1, URZ ;  /* 0x0000000104047899 */ /* 0x000fe2000800063f */
[----:B------:R-:W0:Y:S11]  /*0220*/  FENCE.VIEW.ASYNC.S ;  /* 0x00000000000073c6 */ /* 0x000e360000000000 */
[----:B0-----:R0:W1:Y:S01]  /*0230*/  SYNCS.EXCH.64 URZ, [UR8], UR4 ;  /* 0x00000004083f75b2 */ /* 0x0010620008000100 */
[----:B------:R0:W2:Y:S01]  /*0240*/  SYNCS.EXCH.64 URZ, [UR8+0x18], UR6 ;  /* 0x00001806083f75b2 */ /* 0x0000a20008000100 */
[----:B------:R0:W3:Y:S01]  /*0250*/  SYNCS.EXCH.64 URZ, [UR8+0x8], UR4 ;  /* 0x00000804083f75b2 */ /* 0x0000e20008000100 */
[----:B------:R0:W4:Y:S01]  /*0260*/  SYNCS.EXCH.64 URZ, [UR8+0x20], UR6 ;  /* 0x00002006083f75b2 */ /* 0x0001220008000100 */
[----:B------:R0:W0:Y:S01]  /*0270*/  SYNCS.EXCH.64 URZ, [UR8+0x10], UR4 ;  /* 0x00001004083f75b2 */ /* 0x0000220008000100 */
[----:B------:R0:W0:Y:S01]  /*0280*/  SYNCS.EXCH.64 URZ, [UR8+0x28], UR6 ;  /* 0x00002806083f75b2 */ /* 0x0000220008000100 */
[----:B------:R-:W-:Y:S01]  /*0290*/  NOP ;  /* 0x0000000000007918 */ /* 0x000fe20000000000 */
.L_x_2:
[----:B------:R-:W5:Y:S01]  /*02a0*/  SHFL.IDX PT, R0, R0, RZ, 0x1f ;  /* 0x00001fff00007589 */ /* 0x000f6200000e0000 */
[----:B------:R-:W-:Y:S01]  /*02b0*/  ELECT P0, URZ, PT ;  /* 0x00000000003f782f */ /* 0x000fe20003800000 */
[----:B------:R-:W1:Y:S01]  /*02c0*/  LDC R2, c[0x0][0x65c] ;  /* 0x00019700ff027b82 */ /* 0x000e620000000800 */
[----:B------:R-:W-:Y:S01]  /*02d0*/  SHF.R.S32.HI R6, RZ, 0x1f, R5 ;  /* 0x0000001fff067819 */ /* 0x000fe20000011405 */
[----:B------:R-:W2:Y:S01]  /*02e0*/  S2R R3, SR_CTAID.Y ;  /* 0x0000000000037919 */ /* 0x000ea20000002600 */
[----:B0-----:R-:W-:Y:S01]  /*02f0*/  UMOV UR4, 0x20 ;  /* 0x0000002000047882 */ /* 0x001fe20000000000 */
[----:B------:R-:W-:Y:S01]  /*0300*/  ISETP.NE.AND P2, PT, R8, RZ, PT ;  /* 0x000000ff0800720c */ /* 0x000fe20003f45270 */
[----:B------:R-:W-:Y:S01]  /*0310*/  NOP ;  /* 0x0000000000007918 */ /* 0x000fe20000000000 */
[----:B------:R-:W0:Y:S01]  /*0320*/  S2R R4, SR_CTAID.X ;  /* 0x0000000000047919 */ /* 0x000e220000002500 */
[----:B------:R-:W-:Y:S01]  /*0330*/  LEA.HI R6, R6, R5, RZ, 0x2 ;  /* 0x0000000506067211 */ /* 0x000fe200078f10ff */
[----:B------:R-:W-:Y:S01]  /*0340*/  NOP ;  /* 0x0000000000007918 */ /* 0x000fe20000000000 */
[----:B-----5:R-:W-:-:S02]  /*0350*/  ISETP.NE.OR P0, PT, R0, RZ, !P0 ;  /* 0x000000ff0000720c */ /* 0x020fc40004705670 */
[----:B-1----:R-:W-:-:S04]  /*0360*/  ISETP.NE.AND P3, PT, R2, 0x1, PT ;  /* 0x000000010200780c */ /* 0x002fc80003f65270 */
[----:B------:R-:W-:Y:S02]  /*0370*/  P2R R0, PR, RZ, 0x8 ;  /* 0x00000008ff007803 */ /* 0x000fe40000000000 */
[----:B------:R-:W-:-:S05]  /*0380*/  LOP3.LUT R0, R6, 0xfffffffc, RZ, 0xc0, !PT ;  /* 0xfffffffc06007812 */ /* 0x000fca00078ec0ff */
[----:B------:R-:W-:Y:S01]  /*0390*/  VOTEU.ALL UP0, P0 ;  /* 0x00000000003f7886 */ /* 0x000fe20000000000 */
[----:B------:R-:W-:Y:S01]  /*03a0*/  IMAD.IADD R0, R5, 0x1, -R0 ;  /* 0x0000000105007824 */ /* 0x000fe200078e0a00 */
[----:B------:R-:W0:Y:S01]  /*03b0*/  @P3 LDC R17, c[0x0][0x10] ;  /* 0x00000400ff113b82 */ /* 0x000e220000000800 */
[----:B------:R-:W-:Y:S01]  /*03c0*/  VOTEU.ALL UP1, P0 ;  /* 0x00000000003f7886 */ /* 0x000fe20000020000 */
[----:B--2---:R-:W-:Y:S01]  /*03d0*/  @P3 IMAD.MOV.U32 R6, RZ, RZ, R3 ;  /* 0x000000ffff063224 */ /* 0x004fe200078e0003 */
[----:B------:R-:W-:Y:S01]  /*03e0*/  @!UP0 UMOV UR6, 0x400 ;  /* 0x0000040000068882 */ /* 0x000fe20000000000 */
[----:B------:R-:W-:-:S04]  /*03f0*/  @!UP0 UIADD3 UR4, -UR4, 0x100000, URZ ;  /* 0x0010000004048890 */ /* 0x000fc8000fffe13f */
[----:B------:R-:W-:Y:S02]  /*0400*/  @!UP0 USHF.L.U32 UR5, UR4, 0xb, URZ ;  /* 0x0000000b04058899 */ /* 0x000fe4000800063f */
[----:B------:R-:W-:Y:S01]  /*0410*/  @!UP0 USHF.L.U32 UR4, UR4, 0x1, URZ ;  /* 0x0000000104048899 */ /* 0x000fe2000800063f */
[----:B------:R-:W-:Y:S02]  /*0420*/  @P3 IMAD.MOV.U32 R7, RZ, RZ, RZ ;  /* 0x000000ffff073224 */ /* 0x000fe400078e00ff */
[----:B------:R-:W-:Y:S01]  /*0430*/  IMAD.MOV.U32 R5, RZ, RZ, RZ ;  /* 0x000000ffff057224 */ /* 0x000fe200078e00ff */
[----:B------:R-:W1:Y:S01]  /*0440*/  @!UP0 S2UR UR7, SR_CgaCtaId ;  /* 0x00000000000789c3 */ /* 0x000e620000008800 */
[----:B------:R-:W-:-:S07]  /*0450*/  @P3 IMAD.MOV.U32 R11, RZ, RZ, RZ ;  /* 0x000000ffff0b3224 */ /* 0x000fce00078e00ff */
[----:B------:R-:W2:Y:S01]  /*0460*/  @!P3 LDC R9, c[0x0][0xc] ;  /* 0x00000300ff09bb82 */ /* 0x000ea20000000800 */
[----:B0-----:R-:W-:-:S04]  /*0470*/  @P3 IMAD.WIDE.U32 R16, R4, R17, R6 ;  /* 0x0000001104103225 */ /* 0x001fc800078e0006 */
[----:B------:R-:W-:Y:S01]  /*0480*/  @P3 IMAD.IADD R17, R17, 0x1, R11 ;  /* 0x0000000111113824 */ /* 0x000fe200078e020b */
[----:B-1----:R-:W-:Y:S01]  /*0490*/  @!UP0 ULEA UR6, UR7, UR6, 0x18 ;  /* 0x0000000607068291 */ /* 0x002fe2000f8ec03f */
[----:B------:R-:W-:Y:S01]  /*04a0*/  VOTEU.ALL UP0, P0 ;  /* 0x00000000003f7886 */ /* 0x000fe20000000000 */
[----:B------:R-:W-:-:S04]  /*04b0*/  ISETP.NE.AND P0, PT, R0, 0x3, PT ;  /* 0x000000030000780c */ /* 0x000fc80003f05270 */
[----:B------:R-:W-:Y:S01]  /*04c0*/  ISETP.EQ.OR P0, PT, R0, RZ, !P0 ;  /* 0x000000ff0000720c */ /* 0x000fe20004702670 */
[----:B--2---:R-:W-:-:S03]  /*04d0*/  @!P3 IMAD.WIDE.U32 R6, R9, R3, R4 ;  /* 0x000000030906b225 */ /* 0x004fc600078e0004 */
[C---:B------:R-:W-:Y:S01]  /*04e0*/  ISETP.EQ.AND P0, PT, R8.reuse, RZ, P0 ;  /* 0x000000ff0800720c */ /* 0x040fe20000702270 */
[----:B------:R-:W-:Y:S01]  /*04f0*/  VIADD R8, R8, 0xffffffff ;  /* 0xffffffff08087836 */ /* 0x000fe20000000000 */
[----:B------:R-:W0:Y:S02]  /*0500*/  FENCE.VIEW.ASYNC.S ;  /* 0x00000000000073c6 */ /* 0x000e240000000000 */
[----:B0-----:R0:W3:Y:S01]  /*0510*/  @!UP0 SYNCS.EXCH.64 URZ, [UR6+0x40], UR4 ;  /* 0x00004004063f85b2 */ /* 0x0010e20008000100 */
[----:B------:R-:W-:Y:S01]  /*0520*/  @!P3 IMAD.MOV.U32 R16, RZ, RZ, R6 ;  /* 0x000000ffff10b224 */ /* 0x000fe200078e0006 */
[----:B------:R-:W-:Y:S01]  /*0530*/  SEL R19, RZ, 0x1, !P0 ;  /* 0x00000001ff137807 */ /* 0x000fe20004000000 */
[----:B------:R-:W-:Y:S01]  /*0540*/  @!P3 IMAD.MOV.U32 R17, RZ, RZ, R7 ;  /* 0x000000ffff11b224 */ /* 0x000fe200078e0007 */
[----:B------:R-:W-:-:S04]  /*0550*/  ISETP.GE.U32.AND P1, PT, R8, 0x2, PT ;  /* 0x000000020800780c */ /* 0x000fc80003f26070 */
[----:B------:R-:W-:Y:S01]  /*0560*/  SEL R19, R19, 0x2, P1 ;  /* 0x0000000213137807 */ /* 0x000fe20000800000 */
[----:B------:R0:W3:Y:S01]  /*0570*/  @!UP1 SYNCS.EXCH.64 URZ, [UR6+0x48], UR4 ;  /* 0x00004804063f95b2 */ /* 0x0000e20008000100 */
[----:B------:R-:W-:Y:S01]  /*0580*/  NOP ;  /* 0x0000000000007918 */ /* 0x000fe20000000000 */
[----:B---34-:R-:W-:Y:S06]  /*0590*/  BAR.SYNC.DEFER_BLOCKING 0x0 ;  /* 0x0000000000007b1d */ /* 0x018fec0000010000 */
[----:B------:R-:W-:Y:S05]  /*05a0*/  @!P2 BRA `(.L_x_3) ;  /* 0x000000a000c4a947 */ /* 0x000fea0003800000 */
[----:B------:R-:W-:-:S13]  /*05b0*/  ISETP.GT.U32.AND P0, PT, R8, 0x1, PT ;  /* 0x000000010800780c */ /* 0x000fda0003f04070 */
[----:B0-----:R-:W-:Y:S05]  /*05c0*/  @P0 EXIT ;  /* 0x000000000000094d */ /* 0x001fea0003800000 */
[----:B------:R-:W-:Y:S01]  /*05d0*/  ULDC.64 UR4, c[0x0][0x650] ;  /* 0x0001940000047ab9 */ /* 0x000fe20000000a00 */
[----:B------:R-:W-:Y:S01]  /*05e0*/  PRMT R0, RZ, 0x7610, R0 ;  /* 0x00007610ff007816 */ /* 0x000fe20000000000 */
[----:B------:R-:W-:Y:S01]  /*05f0*/  IMAD.MOV.U32 R153, RZ, RZ, -0x1 ;  /* 0xffffffffff997424 */ /* 0x000fe200078e00ff */
[----:B------:R-:W-:Y:S01]  /*0600*/  ISETP.GE.U32.AND P0, PT, R16, UR4, PT ;  /* 0x0000000410007c0c */ /* 0x000fe2000bf06070 */
[----:B------:R-:W-:Y:S01]  /*0610*/  IMAD.MOV.U32 R23, RZ, RZ, -0x1 ;  /* 0xffffffffff177424 */ /* 0x000fe200078e00ff */
[----:B------:R-:W-:Y:S02]  /*0620*/  MOV R152, 0xffffffff ;  /* 0xffffffff00987802 */ /* 0x000fe40000000f00 */
[----:B------:R-:W-:-:S13]  /*0630*/  ISETP.GE.U32.AND.EX P0, PT, R17, UR5, PT, P0 ;  /* 0x0000000511007c0c */ /* 0x000fda000bf06100 */
[----:B------:R-:W-:Y:S05]  /*0640*/  @P0 BRA `(.L_x_4) ;  /* 0x0000000400540947 */ /* 0x000fea0003800000 */
[----:B------:R-:W0:Y:S01]  /*0650*/  LDC.64 R14, c[0x0][0x628] ;  /* 0x00018a00ff0e7b82 */ /* 0x000e220000000a00 */
[----:B------:R-:W-:Y:S02]  /*0660*/  IMAD.MOV.U32 R6, RZ, RZ, R16 ;  /* 0x000000ffff067224 */ /* 0x000fe400078e0010 */
[----:B------:R-:W-:-:S05]  /*0670*/  IMAD.MOV.U32 R7, RZ, RZ, R17 ;  /* 0x000000ffff077224 */ /* 0x000fca00078e0011 */
[----:B------:R-:W1:Y:S08]  /*0680*/  LDC R0, c[0x0][0x630] ;  /* 0x00018c00ff007b82 */ /* 0x000e700000000800 */
[----:B------:R-:W2:Y:S01]  /*0690*/  LDC.64 R20, c[0x0][0x620] ;  /* 0x00018800ff147b82 */ /* 0x000ea20000000a00 */
[----:B0-----:R-:W-:-:S04]  /*06a0*/  ISETP.NE.U32.AND P0, PT, R14, RZ, PT ;  /* 0x000000ff0e00720c */ /* 0x001fc80003f05070 */
[----:B------:R-:W-:-:S13]  /*06b0*/  ISETP.NE.AND.EX P0, PT, R15, RZ, PT, P0 ;  /* 0x000000ff0f00720c */ /* 0x000fda0003f05300 */
[----:B-12---:R-:W-:Y:S05]  /*06c0*/  @!P0 BRA `(.L_x_5) ;  /* 0x0000000000288947 */ /* 0x006fea0003800000 */
[----:B------:R-:W0:Y:S02]  /*06d0*/  LDC R11, c[0x0][0x634] ;  /* 0x00018d00ff0b7b82 */ /* 0x000e240000000800 */
[----:B0-----:R-:W-:-:S05]  /*06e0*/  IADD3 R11, P0, R16, R11, RZ ;  /* 0x0000000b100b7210 */ /* 0x001fca0007f1e0ff */
[----:B------:R-:W-:-:S04]  /*06f0*/  IMAD.X R13, RZ, RZ, R17, P0 ;  /* 0x000000ffff0d7224 */ /* 0x000fc800000e0611 */
[----:B------:R-:W-:-:S04]  /*0700*/  IMAD.WIDE.U32 R6, R13, R14, RZ ;  /* 0x0000000e0d067225 */ /* 0x000fc800078e00ff */
[----:B------:R-:W-:-:S04]  /*0710*/  IMAD.WIDE.U32 R8, P0, R11, R15, R6 ;  /* 0x0000000f0b087225 */ /* 0x000fc80007800006 */
[----:B------:R-:W-:-:S04]  /*0720*/  IMAD.WIDE.U32 R6, R11, R14, RZ ;  /* 0x0000000e0b067225 */ /* 0x000fc800078e00ff */
[----:B------:R-:W-:Y:S01]  /*0730*/  IMAD.X R11, RZ, RZ, RZ, P0 ;  /* 0x000000ffff0b7224 */ /* 0x000fe200000e06ff */
[----:B------:R-:W-:Y:S01]  /*0740*/  IADD3 RZ, P0, R7, R8, RZ ;  /* 0x0000000807ff7210 */ /* 0x000fe20007f1e0ff */
[----:B------:R-:W-:-:S04]  /*0750*/  IMAD.MOV.U32 R10, RZ, RZ, R9 ;  /* 0x000000ffff0a7224 */ /* 0x000fc800078e0009 */
[----:B------:R-:W-:-:S08]  /*0760*/  IMAD.WIDE.U32.X R6, R13, R15, R10, P0 ;  /* 0x0000000f0d067225 */ /* 0x000fd000000e040a */
.L_x_5:
[-CC-:B------:R-:W-:Y:S01]  /*0770*/  SHF.R.U64 R23, R6, R0.reuse, R7.reuse ;  /* 0x0000000006177219 */ /* 0x180fe20000001207 */
[----:B------:R-:W0:Y:S01]  /*0780*/  LDC R10, c[0x0][0x618] ;  /* 0x00018600ff0a7b82 */ /* 0x000e220000000800 */
[----:B------:R-:W-:Y:S01]  /*0790*/  SHF.R.U32.HI R5, RZ, R0, R7 ;  /* 0x00000000ff057219 */ /* 0x000fe20000011607 */
[----:B------:R-:W-:Y:S01]  /*07a0*/  ULDC UR4, c[0x0][0x150] ;  /* 0x0000540000047ab9 */ /* 0x000fe20000000800 */
[----:B------:R-:W-:Y:S02]  /*07b0*/  IADD3 R9, P0, RZ, -R23, RZ ;  /* 0x80000017ff097210 */ /* 0x000fe40007f1e0ff */
[----:B------:R-:W-:-:S03]  /*07c0*/  I2FP.F32.U32 R0, R4 ;  /* 0x0000000400007245 */ /* 0x000fc60000201000 */
[----:B------:R-:W1:Y:S01]  /*07d0*/  LDC.64 R28, c[0x0][0x640] ;  /* 0x00019000ff1c7b82 */ /* 0x000e620000000a00 */
[----:B------:R-:W-:Y:S02]  /*07e0*/  IMAD.X R11, RZ, RZ, ~R5, P0 ;  /* 0x000000ffff0b7224 */ /* 0x000fe400000e0e05 */
[----:B------:R-:W-:Y:S01]  /*07f0*/  FMUL R0, R0, UR4 ;  /* 0x0000000400007c20 */ /* 0x000fe20008400000 */
[----:B------:R-:W-:Y:S01]  /*0800*/  IMAD.WIDE.U32 R6, R9, R20, R16 ;  /* 0x0000001409067225 */ /* 0x000fe200078e0010 */
[----:B------:R-:W-:-:S03]  /*0810*/  ULDC UR4, c[0x0][0x154] ;  /* 0x0000550000047ab9 */ /* 0x000fc60000000800 */
[----:B------:R-:W-:Y:S01]  /*0820*/  IMAD R8, R11, R20, RZ ;  /* 0x000000140b087224 */ /* 0x000fe200078e02ff */
[----:B------:R-:W2:Y:S01]  /*0830*/  LDC R5, c[0x0][0x144] ;  /* 0x00005100ff057b82 */ /* 0x000ea20000000800 */
[----:B------:R-:W3:Y:S02]  /*0840*/  F2I.U32.TRUNC.NTZ R0, R0 ;  /* 0x0000000000007305 */ /* 0x000ee4000020f000 */
[----:B------:R-:W-:-:S05]  /*0850*/  IMAD R9, R9, R21, R8 ;  /* 0x0000001509097224 */ /* 0x000fca00078e0208 */
[----:B------:R-:W4:Y:S01]  /*0860*/  LDC R12, c[0x0][0x608] ;  /* 0x00018200ff0c7b82 */ /* 0x000f220000000800 */
[----:B------:R-:W-:Y:S01]  /*0870*/  IADD3 R7, R7, R9, RZ ;  /* 0x0000000907077210 */ /* 0x000fe20007ffe0ff */
[----:B------:R-:W-:-:S03]  /*0880*/  IMAD.MOV.U32 R9, RZ, RZ, -0x1 ;  /* 0xffffffffff097424 */ /* 0x000fc600078e00ff */
[-CC-:B0-----:R-:W-:Y:S02]  /*0890*/  SHF.R.U64 R20, R6, R10.reuse, R7.reuse ;  /* 0x0000000a06147219 */ /* 0x181fe40000001207 */
[----:B------:R-:W-:Y:S01]  /*08a0*/  I2FP.F32.U32 R6, R3 ;  /* 0x0000000300067245 */ /* 0x000fe20000201000 */
[----:B------:R-:W0:Y:S01]  /*08b0*/  LDC R26, c[0x0][0x658] ;  /* 0x00019600ff1a7b82 */ /* 0x000e220000000800 */
[----:B-1----:R-:W-:Y:S01]  /*08c0*/  ISETP.NE.U32.AND P0, PT, R28, RZ, PT ;  /* 0x000000ff1c00720c */ /* 0x002fe20003f05070 */
[----:B---3--:R-:W-:Y:S01]  /*08d0*/  IMAD.MOV R8, RZ, RZ, -R0 ;  /* 0x000000ffff087224 */ /* 0x008fe200078e0a00 */
[----:B------:R-:W-:Y:S01]  /*08e0*/  SHF.R.U32.HI R7, RZ, R10, R7 ;  /* 0x0000000aff077219 */ /* 0x000fe20000011607 */
[----:B------:R-:W-:Y:S01]  /*08f0*/  FMUL R6, R6, UR4 ;  /* 0x0000000406067c20 */ /* 0x000fe20008400000 */
[----:B------:R-:W-:-:S03]  /*0900*/  ISETP.NE.AND.EX P0, PT, R29, RZ, PT, P0 ;  /* 0x000000ff1d00720c */ /* 0x000fc60003f05300 */
[----:B------:R-:W1:Y:S01]  /*0910*/  LDC R14, c[0x0][0x148] ;  /* 0x00005200ff0e7b82 */ /* 0x000e620000000800 */
[----:B--2---:R-:W-:-:S07]  /*0920*/  IMAD R0, R5, R8, R4 ;  /* 0x0000000805007224 */ /* 0x004fce00078e0204 */
[----:B------:R-:W2:Y:S01]  /*0930*/  LDC R24, c[0x0][0x600] ;  /* 0x00018000ff187b82 */ /* 0x000ea20000000800 */
[-CC-:B----4-:R-:W-:Y:S02]  /*0940*/  SHF.R.U64 R30, R20, R12.reuse, R7.reuse ;  /* 0x0000000c141e7219 */ /* 0x190fe40000001207 */
[----:B------:R-:W-:Y:S01]  /*0950*/  SHF.R.U32.HI R5, RZ, R12, R7 ;  /* 0x0000000cff057219 */ /* 0x000fe20000011607 */
[----:B------:R-:W-:Y:S01]  /*0960*/  IMAD.MOV.U32 R7, RZ, RZ, 0x1 ;  /* 0x00000001ff077424 */ /* 0x000fe200078e00ff */
[----:B------:R3:W4:Y:S03]  /*0970*/  F2I.U32.TRUNC.NTZ R12, R6 ;  /* 0x00000006000c7305 */ /* 0x000726000020f000 */
[----:B------:R-:W1:Y:S01]  /*0980*/  LDC R15, c[0x0][0x648] ;  /* 0x00019200ff0f7b82 */ /* 0x000e620000000800 */
[-C--:B0-----:R-:W-:Y:S02]  /*0990*/  SHF.L.U32 R4, R9, R26.reuse, RZ ;  /* 0x0000001a09047219 */ /* 0x081fe400000006ff */
[----:B------:R-:W-:-:S02]  /*09a0*/  SHF.R.U64 R32, R30, R26, R5 ;  /* 0x0000001a1e207219 */ /* 0x000fc40000001205 */
[----:B------:R-:W-:Y:S02]  /*09b0*/  LOP3.LUT R11, RZ, R4, RZ, 0x33, !PT ;  /* 0x00000004ff0b7212 */ /* 0x000fe400078e33ff */
[-C--:B------:R-:W-:Y:S01]  /*09c0*/  SHF.R.U32.HI R5, RZ, R26.reuse, R5 ;  /* 0x0000001aff057219 */ /* 0x080fe20000011605 */
[----:B------:R-:W0:Y:S01]  /*09d0*/  LDC R21, c[0x0][0x638] ;  /* 0x00018e00ff157b82 */ /* 0x000e220000000800 */
[----:B------:R-:W-:Y:S01]  /*09e0*/  SHF.L.U32 R10, R7, R26, RZ ;  /* 0x0000001a070a7219 */ /* 0x000fe200000006ff */
[----:B------:R-:W-:-:S06]  /*09f0*/  IMAD.MOV.U32 R4, RZ, RZ, R32 ;  /* 0x000000ffff047224 */ /* 0x000fcc00078e0020 */
[----:B------:R-:W0:Y:S01]  /*0a00*/  LDC R152, c[0x0][0x610] ;  /* 0x00018400ff987b82 */ /* 0x000e220000000800 */
[----:B---34-:R-:W-:Y:S05]  /*0a10*/  @!P0 BRA `(.L_x_6) ;  /* 0x0000000000288947 */ /* 0x018fea0003800000 */
[----:B------:R-:W3:Y:S02]  /*0a20*/  LDC R9, c[0x0][0x64c] ;  /* 0x00019300ff097b82 */ /* 0x000ee40000000800 */
[----:B---3--:R-:W-:-:S05]  /*0a30*/  IADD3 R9, P0, R32, R9, RZ ;  /* 0x0000000920097210 */ /* 0x008fca0007f1e0ff */
        /* <DEDUP_REMOVED lines=8> */
.L_x_6:
[----:B-1----:R-:W-:Y:S01]  /*0ac0*/  SHF.R.U64 R4, R4, R15, R5 ;  /* 0x0000000f04047219 */ /* 0x002fe20000001205 */
[----:B------:R-:W-:Y:S01]  /*0ad0*/  IMAD.MOV R12, RZ, RZ, -R12 ;  /* 0x000000ffff0c7224 */ /* 0x000fe200078e0a0c */
[----:B------:R-:W-:Y:S02]  /*0ae0*/  LOP3.LUT R11, R30, R11, RZ, 0xc0, !PT ;  /* 0x0000000b1e0b7212 */ /* 0x000fe400078ec0ff */
[----:B--2---:R-:W-:Y:S01]  /*0af0*/  IADD3 R5, R24, -0x1, RZ ;  /* 0xffffffff18057810 */ /* 0x004fe20007ffe0ff */
[----:B------:R-:W-:Y:S02]  /*0b00*/  IMAD.MOV R6, RZ, RZ, -R4 ;  /* 0x000000ffff067224 */ /* 0x000fe400078e0a04 */
[----:B------:R-:W-:Y:S01]  /*0b10*/  @P3 IMAD R0, R14, R12, R3 ;  /* 0x0000000c0e003224 */ /* 0x000fe200078e0203 */
[----:B------:R-:W-:Y:S01]  /*0b20*/  LOP3.LUT R5, R20, R5, RZ, 0xc0, !PT ;  /* 0x0000000514057212 */ /* 0x000fe200078ec0ff */
[----:B------:R-:W-:Y:S02]  /*0b30*/  IMAD R11, R10, R4, R11 ;  /* 0x000000040a0b7224 */ /* 0x000fe400078e020b */
[----:B0-----:R-:W-:-:S02]  /*0b40*/  IMAD R3, R6, R21, R32 ;  /* 0x0000001506037224 */ /* 0x001fc400078e0220 */
[----:B------:R-:W-:Y:S02]  /*0b50*/  IMAD R152, R11, R152, R0 ;  /* 0x000000980b987224 */ /* 0x000fe400078e0200 */
[----:B------:R-:W-:Y:S02]  /*0b60*/  IMAD R3, R3, R24, R5 ;  /* 0x0000001803037224 */ /* 0x000fe400078e0205 */
[----:B------:R-:W-:-:S03]  /*0b70*/  IMAD.MOV.U32 R0, RZ, RZ, 0x1 ;  /* 0x00000001ff007424 */ /* 0x000fc600078e00ff */
[----:B------:R-:W-:Y:S02]  /*0b80*/  SEL R153, R3, R152, !P3 ;  /* 0x0000009803997207 */ /* 0x000fe40005800000 */
[----:B------:R-:W-:-:S07]  /*0b90*/  SEL R152, R152, R3, !P3 ;  /* 0x0000000398987207 */ /* 0x000fce0005800000 */
.L_x_4:
[----:B------:R-:W-:-:S08]  /*0ba0*/  NOP ;  /* 0x0000000000007918 */ /* 0x000fd00000000000 */
[----:B------:R-:W0:Y:S02]  /*0bb0*/  USETMAXREG.TRY_ALLOC.CTAPOOL UP0, 0xe8 ;  /* 0x000000e8000079c8 */ /* 0x000e240008000600 */
[----:B0-----:R-:W-:-:S13]  /*0bc0*/  PLOP3.LUT P0, PT, PT, PT, UP0, 0x80, 0x0 ;  /* 0x000000000000781c */ /* 0x001fda0003f0f008 */
[----:B------:R-:W-:Y:S05]  /*0bd0*/  @!P0 BRA `(.L_x_4) ;  /* 0xfffffffc00f08947 */ /* 0x000fea000383ffff */
[----:B------:R-:W-:Y:S01]  /*0be0*/  ULDC.64 UR4, c[0x0][0x598] ;  /* 0x0001660000047ab9 */ /* 0x000fe20000000a00 */
[----:B------:R-:W-:Y:S01]  /*0bf0*/  ULDC.64 UR36, c[0x0][0x208] ;  /* 0x0000820000247ab9 */ /* 0x000fe20000000a00 */
[----:B------:R-:W-:-:S04]  /*0c00*/  ISETP.NE.U32.AND P0, PT, RZ, UR4, PT ;  /* 0x00000004ff007c0c */ /* 0x000fc8000bf05070 */
[----:B------:R-:W-:-:S13]  /*0c10*/  ISETP.NE.AND.EX P0, PT, RZ, UR5, PT, P0 ;  /* 0x00000005ff007c0c */ /* 0x000fda000bf05300 */
[----:B------:R-:W-:Y:S05]  /*0c20*/  @!P0 BRA `(.L_x_7) ;  /* 0x00000000001c8947 */ /* 0x000fea0003800000 */
[----:B------:R-:W0:Y:S02]  /*0c30*/  LDC.64 R4, c[0x0][0x598] ;  /* 0x00016600ff047b82 */ /* 0x000e240000000a00 */
[----:B0-----:R-:W2:Y:S02]  /*0c40*/  LDG.E.64 R4, desc[UR36][R4.64] ;  /* 0x0000002404047981 */ /* 0x001ea4000c1e1b00 */
[----:B--2---:R-:W-:-:S04]  /*0c50*/  ISETP.NE.U32.AND P0, PT, R4, RZ, PT ;  /* 0x000000ff0400720c */ /* 0x004fc80003f05070 */
[----:B------:R-:W-:-:S13]  /*0c60*/  ISETP.NE.AND.EX P0, PT, R5, RZ, PT, P0 ;  /* 0x000000ff0500720c */ /* 0x000fda0003f05300 */
[----:B------:R-:W-:Y:S05]  /*0c70*/  @!P0 BRA `(.L_x_7) ;  /* 0x0000000000088947 */ /* 0x000fea0003800000 */
[----:B------:R0:W5:Y:S01]  /*0c80*/  LD.E R154, desc[UR36][R4.64] ;  /* 0x00000024049a7980 */ /* 0x000162000c101900 */
[----:B------:R-:W-:Y:S05]  /*0c90*/  BRA `(.L_x_8) ;  /* 0x0000000000247947 */ /* 0x000fea0003800000 */
.L_x_7:
[----:B------:R-:W-:Y:S02]  /*0ca0*/  ULDC.64 UR4, c[0x0][0x588] ;  /* 0x0001620000047ab9 */ /* 0x000fe40000000a00 */
[----:B------:R-:W-:-:S04]  /*0cb0*/  ISETP.NE.U32.AND P0, PT, RZ, UR4, PT ;  /* 0x00000004ff007c0c */ /* 0x000fc8000bf05070 */
[----:B------:R-:W-:-:S13]  /*0cc0*/  ISETP.NE.AND.EX P0, PT, RZ, UR5, PT, P0 ;  /* 0x00000005ff007c0c */ /* 0x000fda000bf05300 */
[----:B------:R-:W-:Y:S05]  /*0cd0*/  @!P0 BRA `(.L_x_9) ;  /* 0x00000000000c8947 */ /* 0x000fea0003800000 */
[----:B------:R-:W0:Y:S02]  /*0ce0*/  LDC.64 R154, c[0x0][0x588] ;  /* 0x00016200ff9a7b82 */ /* 0x000e240000000a00 */
[----:B0-----:R1:W5:Y:S01]  /*0cf0*/  LDG.E R154, desc[UR36][R154.64] ;  /* 0x000000249a9a7981 */ /* 0x001362000c1e1900 */
[----:B------:R-:W-:Y:S05]  /*0d00*/  BRA `(.L_x_8) ;  /* 0x0000000000087947 */ /* 0x000fea0003800000 */
.L_x_9:
[----:B------:R-:W-:Y:S02]  /*0d10*/  ULDC UR4, c[0x0][0x580] ;  /* 0x0001600000047ab9 */ /* 0x000fe40000000800 */
[----:B------:R-:W-:-:S07]  /*0d20*/  IMAD.U32 R154, RZ, RZ, UR4 ;  /* 0x00000004ff9a7e24 */ /* 0x000fce000f8e00ff */
.L_x_8:
[----:B------:R-:W-:Y:S02]  /*0d30*/  ULDC.64 UR4, c[0x0][0x5a0] ;  /* 0x0001680000047ab9 */ /* 0x000fe40000000a00 */
[----:B------:R-:W-:-:S04]  /*0d40*/  ISETP.NE.U32.AND P0, PT, RZ, UR4, PT ;  /* 0x00000004ff007c0c */ /* 0x000fc8000bf05070 */
[----:B------:R-:W-:-:S13]  /*0d50*/  ISETP.NE.AND.EX P0, PT, RZ, UR5, PT, P0 ;  /* 0x00000005ff007c0c */ /* 0x000fda000bf05300 */
[----:B------:R-:W-:Y:S05]  /*0d60*/  @!P0 BRA `(.L_x_10) ;  /* 0x00000000001c8947 */ /* 0x000fea0003800000 */
[----:B0-----:R-:W0:Y:S02]  /*0d70*/  LDC.64 R4, c[0x0][0x5a0] ;  /* 0x00016800ff047b82 */ /* 0x001e240000000a00 */
[----:B0-----:R-:W2:Y:S02]  /*0d80*/  LDG.E.64 R4, desc[UR36][R4.64] ;  /* 0x0000002404047981 */ /* 0x001ea4000c1e1b00 */
[----:B--2---:R-:W-:-:S04]  /*0d90*/  ISETP.NE.U32.AND P0, PT, R4, RZ, PT ;  /* 0x000000ff0400720c */ /* 0x004fc80003f05070 */
[----:B------:R-:W-:-:S13]  /*0da0*/  ISETP.NE.AND.EX P0, PT, R5, RZ, PT, P0 ;  /* 0x000000ff0500720c */ /* 0x000fda0003f05300 */
[----:B------:R-:W-:Y:S05]  /*0db0*/  @!P0 BRA `(.L_x_10) ;  /* 0x0000000000088947 */ /* 0x000fea0003800000 */
[----:B-1----:R0:W5:Y:S01]  /*0dc0*/  LD.E R155, desc[UR36][R4.64] ;  /* 0x00000024049b7980 */ /* 0x002162000c101900 */
[----:B------:R-:W-:Y:S05]  /*0dd0*/  BRA `(.L_x_11) ;  /* 0x0000000000247947 */ /* 0x000fea0003800000 */
.L_x_10:
[----:B------:R-:W-:Y:S02]  /*0de0*/  ULDC.64 UR4, c[0x0][0x590] ;  /* 0x0001640000047ab9 */ /* 0x000fe40000000a00 */
[----:B------:R-:W-:-:S04]  /*0df0*/  ISETP.NE.U32.AND P0, PT, RZ, UR4, PT ;  /* 0x00000004ff007c0c */ /* 0x000fc8000bf05070 */
[----:B------:R-:W-:-:S13]  /*0e00*/  ISETP.NE.AND.EX P0, PT, RZ, UR5, PT, P0 ;  /* 0x00000005ff007c0c */ /* 0x000fda000bf05300 */
[----:B------:R-:W-:Y:S05]  /*0e10*/  @!P0 BRA `(.L_x_12) ;  /* 0x00000000000c8947 */ /* 0x000fea0003800000 */
[----:B0-----:R-:W1:Y:S02]  /*0e20*/  LDC.64 R4, c[0x0][0x590] ;  /* 0x00016400ff047b82 */ /* 0x001e640000000a00 */
[----:B-1----:R1:W5:Y:S01]  /*0e30*/  LDG.E R155, desc[UR36][R4.64] ;  /* 0x00000024049b7981 */ /* 0x002362000c1e1900 */
[----:B------:R-:W-:Y:S05]  /*0e40*/  BRA `(.L_x_11) ;  /* 0x0000000000087947 */ /* 0x000fea0003800000 */
.L_x_12:
[----:B------:R-:W-:Y:S02]  /*0e50*/  ULDC UR4, c[0x0][0x584] ;  /* 0x0001610000047ab9 */ /* 0x000fe40000000800 */
[----:B-1----:R-:W-:-:S07]  /*0e60*/  IMAD.U32 R155, RZ, RZ, UR4 ;  /* 0x00000004ff9b7e24 */ /* 0x002fce000f8e00ff */
.L_x_11:
[----:B------:R-:W-:-:S13]  /*0e70*/  LOP3.LUT P0, RZ, R0, 0xff, RZ, 0xc0, !PT ;  /* 0x000000ff00ff7812 */ /* 0x000fda000780c0ff */
[----:B------:R-:W-:Y:S05]  /*0e80*/  @!P0 EXIT ;  /* 0x000000000000894d */ /* 0x000fea0003800000 */
[----:B------:R-:W-:Y:S01]  /*0e90*/  ULDC UR4, c[0x0][0x28c] ;  /* 0x0000a30000047ab9 */ /* 0x000fe20000000800 */
[----:B------:R-:W-:Y:S01]  /*0ea0*/  LOP3.LUT R164, R19, 0x1, RZ, 0xfc, !PT ;  /* 0x0000000113a47812 */ /* 0x000fe200078efcff */
[----:B------:R-:W-:Y:S01]  /*0eb0*/  UIADD3 UR4, UR4, 0x1f, URZ ;  /* 0x0000001f04047890 */ /* 0x000fe2000fffe03f */
[----:B------:R-:W-:Y:S01]  /*0ec0*/  UMOV UR38, URZ ;  /* 0x0000003f00267c82 */ /* 0x000fe20008000000 */
[----:B------:R-:W-:Y:S02]  /*0ed0*/  UMOV UR39, URZ ;  /* 0x0000003f00277c82 */ /* 0x000fe40008000000 */
[----:B------:R-:W-:-:S04]  /*0ee0*/  USHF.R.S32.HI UR5, URZ, 0x1f, UR4 ;  /* 0x0000001f3f057899 */ /* 0x000fc80008011404 */
[----:B------:R-:W-:-:S04]  /*0ef0*/  ULEA.HI UR5, UR5, UR4, URZ, 0x5 ;  /* 0x0000000405057291 */ /* 0x000fc8000f8f283f */
[----:B------:R-:W-:-:S12]  /*0f00*/  USHF.R.S32.HI UR40, URZ, 0x5, UR5 ;  /* 0x000000053f287899 */ /* 0x000fd80008011405 */
.L_x_284:
[----:B------:R-:W-:Y:S01]  /*0f10*/  LOP3.LUT R0, R18, 0x80, RZ, 0xc0, !PT ;  /* 0x0000008012007812 */ /* 0x000fe200078ec0ff */
[----:B--2---:R-:W2:Y:S01]  /*0f20*/  S2UR UR7, SR_CgaCtaId ;  /* 0x00000000000779c3 */ /* 0x004ea20000008800 */
[----:B------:R-:W-:Y:S02]  /*0f30*/  UMOV UR6, 0x400 ;  /* 0x0000040000067882 */ /* 0x000fe40000000000 */
[----:B------:R-:W-:-:S06]  /*0f40*/  SHF.R.U32.HI R0, RZ, 0x7, R0 ;  /* 0x00000007ff007819 */ /* 0x000fcc0000011600 */
[----:B---3--:R-:W3:Y:S01]  /*0f50*/  SHFL.IDX PT, R0, R0, RZ, 0x1f ;  /* 0x00001fff00007589 */ /* 0x008ee200000e0000 */
[----:B--2---:R-:W-:Y:S01]  /*0f60*/  ULEA UR42, UR7, UR6, 0x18 ;  /* 0x00000006072a7291 */ /* 0x004fe2000f8ec03f */
[----:B---3--:R-:W-:-:S13]  /*0f70*/  R2UR UR4, R0 ;  /* 0x00000000000472ca */ /* 0x008fda00000e0000 */
[----:B------:R-:W-:-:S04]  /*0f80*/  ULEA.HI UR5, UR4, UR4, URZ, 0x1 ;  /* 0x0000000404057291 */ /* 0x000fc8000f8f083f */
[----:B------:R-:W-:-:S04]  /*0f90*/  ULOP3.LUT UR5, UR5, 0xffffe, URZ, 0xc0, !UPT ;  /* 0x000ffffe05057892 */ /* 0x000fc8000f8ec03f */
[----:B------:R-:W-:-:S03]  /*0fa0*/  UIADD3 UR5, UR4, -UR5, URZ ;  /* 0x8000000504057290 */ /* 0x000fc6000fffe03f */
[----:B------:R-:W-:Y:S01]  /*0fb0*/  ULDC UR4, c[0x0][0x28c] ;  /* 0x0000a30000047ab9 */ /* 0x000fe20000000800 */
[----:B------:R-:W-:Y:S01]  /*0fc0*/  ULEA UR5, UR5, UR42, 0xc ;  /* 0x0000002a05057291 */ /* 0x000fe2000f8e603f */
[----:B------:R-:W-:-:S03]  /*0fd0*/  ISETP.LT.AND P0, PT, RZ, UR4, PT ;  /* 0x00000004ff007c0c */ /* 0x000fc6000bf01270 */
[----:B------:R-:W-:-:S04]  /*0fe0*/  UIADD3 UR5, UR5, 0x100, URZ ;  /* 0x0000010005057890 */ /* 0x000fc8000fffe03f */
[----:B------:R-:W-:-:S04]  /*0ff0*/  USHF.R.U32.HI UR5, URZ, 0x4, UR5 ;  /* 0x000000043f057899 */ /* 0x000fc80008011605 */
[----:B------:R-:W-:Y:S02]  /*1000*/  ULOP3.LUT UR41, UR5, 0x3fff, URZ, 0xc0, !UPT ;  /* 0x00003fff05297892 */ /* 0x000fe4000f8ec03f */
[----:B-1--45:R-:W-:Y:S10]  /*1010*/  @P0 BRA `(.L_x_13) ;  /* 0x0000000000400947 */ /* 0x032ff40003800000 */
[----:B------:R-:W-:Y:S01]  /*1020*/  MOV R0, 0x0 ;  /* 0x0000000000007802 */ /* 0x000fe20000000f00 */
[----:B------:R-:W-:Y:S01]  /*1030*/  ULDC.64 UR4, c[0x4][0x68] ;  /* 0x01001a0000047ab9 */ /* 0x000fe20000000a00 */
[----:B------:R-:W-:Y:S01]  /*1040*/  ULDC.64 UR6, c[0x4][0x8] ;  /* 0x0100020000067ab9 */ /* 0x000fe20000000a00 */
[----:B01----:R-:W-:Y:S01]  /*1050*/  IMAD.U32 R4, RZ, RZ, UR4 ;  /* 0x00000004ff047e24 */ /* 0x003fe2000f8e00ff */
[----:B------:R0:W1:Y:S01]  /*1060*/  LDC.64 R14, c[0x4][R0] ;  /* 0x01000000000e7b82 */ /* 0x0000620000000a00 */
[----:B------:R-:W-:Y:S01]  /*1070*/  IMAD.U32 R5, RZ, RZ, UR5 ;  /* 0x00000005ff057e24 */ /* 0x000fe2000f8e00ff */
[----:B------:R-:W-:Y:S01]  /*1080*/  ULDC.64 UR4, c[0x4][0x70] ;  /* 0x01001c0000047ab9 */ /* 0x000fe20000000a00 */
[----:B------:R-:W-:Y:S01]  /*1090*/  MOV R10, UR6 ;  /* 0x00000006000a7c02 */ /* 0x000fe20008000f00 */
[----:B------:R-:W-:Y:S02]  /*10a0*/  IMAD.U32 R6, RZ, RZ, UR4 ;  /* 0x00000004ff067e24 */ /* 0x000fe4000f8e00ff */
[----:B------:R-:W-:-:S02]  /*10b0*/  IMAD.U32 R7, RZ, RZ, UR5 ;  /* 0x00000005ff077e24 */ /* 0x000fc4000f8e00ff */
[----:B------:R-:W-:Y:S02]  /*10c0*/  IMAD.U32 R11, RZ, RZ, UR7 ;  /* 0x00000007ff0b7e24 */ /* 0x000fe4000f8e00ff */
[----:B------:R-:W-:Y:S02]  /*10d0*/  IMAD.MOV.U32 R8, RZ, RZ, 0x1e1 ;  /* 0x000001e1ff087424 */ /* 0x000fe400078e00ff */
[----:B------:R-:W-:Y:S02]  /*10e0*/  IMAD.MOV.U32 R12, RZ, RZ, 0x1 ;  /* 0x00000001ff0c7424 */ /* 0x000fe400078e00ff */
[----:B0-----:R-:W-:-:S07]  /*10f0*/  IMAD.MOV.U32 R13, RZ, RZ, RZ ;  /* 0x000000ffff0d7224 */ /* 0x001fce00078e00ff */
[----:B------:R-:W-:-:S07]  /*1100*/  LEPC R20, `(.L_x_13) ;  /* 0x000000001014794e */ /* 0x000fce0000000000 */
[----:B-1---5:R-:W-:Y:S05]  /*1110*/  CALL.ABS.NOINC R14 ;  /* 0x000000000e007343 */ /* 0x022fea0003c00000 */
.L_x_13:
[----:B------:R-:W-:-:S13]  /*1120*/  ISETP.NE.AND P0, PT, R164, 0x3, PT ;  /* 0x00000003a400780c */ /* 0x000fda0003f05270 */
[----:B------:R-:W-:Y:S05]  /*1130*/  @!P0 BRA `(.L_x_14) ;  /* 0x0000000000048947 */ /* 0x000fea0003800000 */
[----:B------:R-:W-:Y:S01]  /*1140*/  BPT.TRAP 0x1 ;  /* 0x000000040000795c */ /* 0x000fe20000300000 */
.L_x_14:
[----:B------:R-:W-:Y:S02]  /*1150*/  IMAD.U32 R3, RZ, RZ, UR39 ;  /* 0x00000027ff037e24 */ /* 0x000fe4000f8e00ff */
[----:B------:R-:W-:-:S03]  /*1160*/  IMAD.U32 R0, RZ, RZ, UR38 ;  /* 0x00000026ff007e24 */ /* 0x000fc6000f8e00ff */
[----:B------:R-:W-:Y:S02]  /*1170*/  LEA R3, R3, UR42, 0x3 ;  /* 0x0000002a03037c11 */ /* 0x000fe4000f8e18ff */
[----:B------:R-:W-:-:S04]  /*1180*/  SHF.L.U32 R0, R0, 0x1f, RZ ;  /* 0x0000001f00007819 */ /* 0x000fc800000006ff */
[----:B------:R2:W3:Y:S01]  /*1190*/  SYNCS.PHASECHK.TRANS64.TRYWAIT P1, [R3+URZ], R0 ;  /* 0x00000000030075a7 */ /* 0x0004e2000802017f */
[----:B------:R-:W-:Y:S05]  /*11a0*/  @!P0 BRA `(.L_x_15) ;  /* 0x0000000000048947 */ /* 0x000fea0003800000 */
[----:B------:R-:W-:Y:S01]  /*11b0*/  BPT.TRAP 0x1 ;  /* 0x000000040000795c */ /* 0x000fe20000300000 */
.L_x_15:
[----:B---3--:R-:W-:Y:S05]  /*11c0*/  @P1 BRA `(.L_x_16) ;  /* 0x0000000000081947 */ /* 0x008fea0003800000 */
[----:B------:R-:W3:Y:S02]  /*11d0*/  SYNCS.PHASECHK.TRANS64.TRYWAIT P1, [R3+URZ], R0 ;  /* 0x00000000030075a7 */ /* 0x000ee4000802017f */
[----:B---3--:R-:W-:Y:S05]  /*11e0*/  @!P1 BRA `(.L_x_17) ;  /* 0x000000ac001c9947 */ /* 0x008fea0003800000 */
.L_x_16:
[----:B------:R-:W-:-:S04]  /*11f0*/  UISETP.LT.AND UP0, UPT, UR40, 0x1, UPT ;  /* 0x000000012800788c */ /* 0x000fc8000bf01270 */
[----:B------:R-:W-:-:S04]  /*1200*/  USEL UR4, UR40, 0x1, UP0 ;  /* 0x0000000128047887 */ /* 0x000fc80008000000 */
[----:B------:R-:W-:-:S06]  /*1210*/  UIADD3 UR4, UR40, -UR4, URZ ;  /* 0x8000000428047290 */ /* 0x000fcc000fffe03f */
[----:B--23--:R-:W-:Y:S01]  /*1220*/  IMAD.U32 R0, RZ, RZ, UR4 ;  /* 0x00000004ff007e24 */ /* 0x00cfe2000f8e00ff */
[----:B------:R-:W-:Y:S05]  /*1230*/  WARPSYNC.ALL ;  /* 0x0000000000007948 */ /* 0x000fea0003800000 */
[----:B------:R-:W-:Y:S01]  /*1240*/  ISETP.GE.AND P1, PT, R0, 0x1, PT ;  /* 0x000000010000780c */ /* 0x000fe20003f26270 */
[----:B------:R-:W-:Y:S01]  /*1250*/  UIADD3 UR4, UR42, 0xc100, URZ ;  /* 0x0000c1002a047890 */ /* 0x000fe2000fffe03f */
[----:B------:R-:W-:Y:S01]  /*1260*/  WARPGROUP.ARRIVE ;  /* 0x00000000000079c5 */ /* 0x000fe20000000000 */
[----:B------:R-:W-:Y:S01]  /*1270*/  UMOV UR9, 0x80000020 ;  /* 0x8000002000097882 */ /* 0x000fe20000000000 */
[----:B------:R-:W-:Y:S01]  /*1280*/  UMOV UR11, 0x80000020 ;  /* 0x80000020000b7882 */ /* 0x000fe20000000000 */
[----:B------:R-:W-:-:S04]  /*1290*/  USHF.R.U32.HI UR4, URZ, 0x4, UR4 ;  /* 0x000000043f047899 */ /* 0x000fc80008011604 */
[----:B------:R-:W-:Y:S02]  /*12a0*/  ULOP3.LUT UR5, UR4, 0x3fff, URZ, 0xc0, !UPT ;  /* 0x00003fff04057892 */ /* 0x000fe4000f8ec03f */
[----:B------:R-:W-:Y:S02]  /*12b0*/  ULOP3.LUT UR4, UR41, 0x10000, URZ, 0xfc, !UPT ;  /* 0x0001000029047892 */ /* 0x000fe4000f8efc3f */
[----:B------:R-:W-:Y:S02]  /*12c0*/  ULOP3.LUT UR5, UR5, 0x10000, URZ, 0xfc, !UPT ;  /* 0x0001000005057892 */ /* 0x000fe4000f8efc3f */
[----:B------:R-:W-:Y:S02]  /*12d0*/  ULEA UR6, UR39, UR4, 0xa ;  /* 0x0000000427067291 */ /* 0x000fe4000f8e503f */
[----:B------:R-:W-:-:S05]  /*12e0*/  ULEA UR7, UR39, UR5, 0x9 ;  /* 0x0000000527077291 */ /* 0x000fca000f8e483f */
[----:B------:R-:W-:Y:S02]  /*12f0*/  UMOV UR8, UR6 ;  /* 0x0000000600087c82 */ /* 0x000fe40008000000 */
[----:B------:R-:W-:Y:S02]  /*1300*/  UMOV UR10, UR7 ;  /* 0x00000007000a7c82 */ /* 0x000fe40008000000 */
[----:B------:R-:W-:Y:S01]  /*1310*/  HGMMA.64x128x16.F32.BF16 R88, gdesc[UR8], RZ, !UPT, gsb0 ;  /* 0x01e00000085879f0 */ /* 0x000fe2000c0018ff */
[----:B------:R-:W-:Y:S01]  /*1320*/  UIADD3 UR8, UR6, 0x200, URZ ;  /* 0x0000020006087890 */ /* 0x000fe2000fffe03f */
[----:B------:R-:W-:Y:S01]  /*1330*/  UMOV UR9, 0x80000020 ;  /* 0x8000002000097882 */ /* 0x000fe20000000000 */
[----:B------:R-:W-:Y:S02]  /*1340*/  WARPGROUP.DEPBAR.LE gsb0, 0x0 ;  /* 0x00008000000079c5 */ /* 0x000fe40000010000 */
[----:B------:R-:W-:-:S07]  /*1350*/  WARPGROUP.ARRIVE ;  /* 0x00000000000079c5 */ /* 0x000fce0000000000 */
[----:B------:R-:W-:Y:S01]  /*1360*/  HGMMA.64x128x16.F32.BF16 R24, gdesc[UR8], RZ, !UPT, gsb0 ;  /* 0x01e00000081879f0 */ /* 0x000fe2000c0018ff */
[----:B------:R-:W-:Y:S02]  /*1370*/  UIADD3 UR8, UR6, 0x2, URZ ;  /* 0x0000000206087890 */ /* 0x000fe4000fffe03f */
[----:B------:R-:W-:Y:S01]  /*1380*/  UIADD3 UR10, UR7, 0x2, URZ ;  /* 0x00000002070a7890 */ /* 0x000fe2000fffe03f */
[----:B------:R-:W-:Y:S01]  /*1390*/  UMOV UR9, 0x80000020 ;  /* 0x8000002000097882 */ /* 0x000fe20000000000 */
[----:B------:R-:W-:Y:S01]  /*13a0*/  UMOV UR11, 0x80000020 ;  /* 0x80000020000b7882 */ /* 0x000fe20000000000 */
[----:B------:R-:W-:Y:S02]  /*13b0*/  WARPGROUP.DEPBAR.LE gsb0, 0x0 ;  /* 0x00008000000079c5 */ /* 0x000fe40000010000 */
[----:B------:R-:W-:-:S06]  /*13c0*/  WARPGROUP.ARRIVE ;  /* 0x00000000000079c5 */ /* 0x000fcc0000000000 */
[----:B------:R-:W-:Y:S01]  /*13d0*/  HGMMA.64x128x16.F32.BF16 R88, gdesc[UR8], R88, gsb0 ;  /* 0x01e00000085879f0 */ /* 0x000fe20008001858 */
[----:B------:R-:W-:Y:S01]  /*13e0*/  UIADD3 UR8, UR6, 0x202, URZ ;  /* 0x0000020206087890 */ /* 0x000fe2000fffe03f */
[----:B------:R-:W-:Y:S01]  /*13f0*/  UMOV UR9, 0x80000020 ;  /* 0x8000002000097882 */ /* 0x000fe20000000000 */
[----:B------:R-:W-:Y:S02]  /*1400*/  WARPGROUP.DEPBAR.LE gsb0, 0x0 ;  /* 0x00008000000079c5 */ /* 0x000fe40000010000 */
[----:B------:R-:W-:-:S07]  /*1410*/  WARPGROUP.ARRIVE ;  /* 0x00000000000079c5 */ /* 0x000fce0000000000 */
[----:B------:R-:W-:Y:S03]  /*1420*/  HGMMA.64x128x16.F32.BF16 R24, gdesc[UR8], R24, gsb0 ;  /* 0x01e00000081879f0 */ /* 0x000fe60008001818 */
[----:B------:R-:W-:Y:S02]  /*1430*/  WARPGROUP.DEPBAR.LE gsb0, 0x0 ;  /* 0x00008000000079c5 */ /* 0x000fe40000010000 */
[----:B------:R-:W-:Y:S05]  /*1440*/  @!P1 BRA `(.L_x_18) ;  /* 0x0000000400089947 */ /* 0x000fea0003800000 */
[----:B------:R-:W-:-:S04]  /*1450*/  UIADD3 UR6, UR39, 0x1, URZ ;  /* 0x0000000127067890 */ /* 0x000fc8000fffe03f */
[----:B------:R-:W-:-:S04]  /*1460*/  UISETP.NE.AND UP0, UPT, UR6, 0x3, UPT ;  /* 0x000000030600788c */ /* 0x000fc8000bf05270 */
[----:B------:R-:W-:Y:S02]  /*1470*/  USEL UR7, URZ, 0x1, UP0 ;  /* 0x000000013f077887 */ /* 0x000fe40008000000 */
[----:B------:R-:W-:Y:S02]  /*1480*/  USEL UR6, UR6, URZ, UP0 ;  /* 0x0000003f06067287 */ /* 0x000fe40008000000 */
[----:B------:R-:W-:-:S06]  /*1490*/  ULOP3.LUT UR7, UR38, UR7, URZ, 0x3c, !UPT ;  /* 0x0000000726077292 */ /* 0x000fcc000f8e3c3f */
[----:B01----:R-:W-:Y:S01]  /*14a0*/  IMAD.U32 R5, RZ, RZ, UR7 ;  /* 0x00000007ff057e24 */ /* 0x003fe2000f8e00ff */
[----:B------:R-:W-:-:S06]  /*14b0*/  UMOV UR7, UR39 ;  /* 0x0000002700077c82 */ /* 0x000fcc0008000000 */
.L_x_25:
[----:B01----:R-:W-:Y:S05]  /*14c0*/  @!P0 BRA `(.L_x_19) ;  /* 0x0000000000048947 */ /* 0x003fea0003800000 */
[----:B------:R-:W-:Y:S01]  /*14d0*/  BPT.TRAP 0x1 ;  /* 0x000000040000795c */ /* 0x000fe20000300000 */
.L_x_19:
[----:B------:R-:W0:Y:S01]  /*14e0*/  S2UR UR9, SR_CgaCtaId ;  /* 0x00000000000979c3 */ /* 0x000e220000008800 */
[----:B------:R-:W-:Y:S01]  /*14f0*/  UMOV UR8, 0x400 ;  /* 0x0000040000087882 */ /* 0x000fe20000000000 */
[----:B------:R-:W-:Y:S01]  /*1500*/  SHF.L.U32 R3, R5, 0x1f, RZ ;  /* 0x0000001f05037819 */ /* 0x000fe200000006ff */
[----:B0-----:R-:W-:-:S04]  /*1510*/  ULEA UR14, UR9, UR8, 0x18 ;  /* 0x00000008090e7291 */ /* 0x001fc8000f8ec03f */
[----:B------:R-:W-:-:S09]  /*1520*/  ULEA UR8, UR6, UR14, 0x3 ;  /* 0x0000000e06087291 */ /* 0x000fd2000f8e183f */
[----:B------:R0:W1:Y:S01]  /*1530*/  SYNCS.PHASECHK.TRANS64.TRYWAIT P1, [UR8], R3 ;  /* 0x00000003ff0075a7 */ /* 0x0000620008020148 */
[----:B------:R-:W-:Y:S05]  /*1540*/  @!P0 BRA `(.L_x_20) ;  /* 0x0000000000048947 */ /* 0x000fea0003800000 */
[----:B------:R-:W-:Y:S01]  /*1550*/  BPT.TRAP 0x1 ;  /* 0x000000040000795c */ /* 0x000fe20000300000 */
.L_x_20:
[----:B-1----:R-:W-:Y:S05]  /*1560*/  @P1 BRA `(.L_x_21) ;  /* 0x0000000000081947 */ /* 0x002fea0003800000 */
[----:B------:R-:W1:Y:S02]  /*1570*/  SYNCS.PHASECHK.TRANS64.TRYWAIT P1, [UR8], R3 ;  /* 0x00000003ff0075a7 */ /* 0x000e640008020148 */
[----:B-1----:R-:W-:Y:S05]  /*1580*/  @!P1 BRA `(.L_x_22) ;  /* 0x000000a800489947 */ /* 0x002fea0003800000 */
.L_x_21:
[----:B------:R-:W-:Y:S01]  /*1590*/  ULEA UR12, UR6, UR4, 0xa ;  /* 0x00000004060c7291 */ /* 0x000fe2000f8e503f */
[----:B------:R-:W-:Y:S01]  /*15a0*/  WARPGROUP.ARRIVE ;  /* 0x00000000000079c5 */ /* 0x000fe20000000000 */
[----:B------:R-:W-:Y:S01]  /*15b0*/  ULEA UR13, UR6, UR5, 0x9 ;  /* 0x00000005060d7291 */ /* 0x000fe2000f8e483f */
[----:B------:R-:W-:Y:S01]  /*15c0*/  UMOV UR9, 0x80000020 ;  /* 0x8000002000097882 */ /* 0x000fe20000000000 */
[----:B------:R-:W-:-:S03]  /*15d0*/  UMOV UR11, 0x80000020 ;  /* 0x80000020000b7882 */ /* 0x000fc60000000000 */
[----:B------:R-:W-:Y:S02]  /*15e0*/  UMOV UR8, UR12 ;  /* 0x0000000c00087c82 */ /* 0x000fe40008000000 */
[----:B------:R-:W-:Y:S02]  /*15f0*/  UMOV UR10, UR13 ;  /* 0x0000000d000a7c82 */ /* 0x000fe40008000000 */
[----:B------:R-:W-:Y:S01]  /*1600*/  HGMMA.64x128x16.F32.BF16 R88, gdesc[UR8], R88, gsb0 ;  /* 0x01e00000085879f0 */ /* 0x000fe20008001858 */
[----:B------:R-:W-:Y:S01]  /*1610*/  UIADD3 UR8, UR12, 0x200, URZ ;  /* 0x000002000c087890 */ /* 0x000fe2000fffe03f */
[----:B------:R-:W-:Y:S01]  /*1620*/  UMOV UR9, 0x80000020 ;  /* 0x8000002000097882 */ /* 0x000fe20000000000 */
[----:B------:R-:W-:Y:S02]  /*1630*/  WARPGROUP.DEPBAR.LE gsb0, 0x0 ;  /* 0x00008000000079c5 */ /* 0x000fe40000010000 */
[----:B------:R-:W-:-:S07]  /*1640*/  WARPGROUP.ARRIVE ;  /* 0x00000000000079c5 */ /* 0x000fce0000000000 */
[----:B------:R-:W-:Y:S01]  /*1650*/  HGMMA.64x128x16.F32.BF16 R24, gdesc[UR8], R24, gsb0 ;  /* 0x01e00000081879f0 */ /* 0x000fe20008001818 */
        /* <DEDUP_REMOVED lines=14> */
[----:B------:R-:W-:Y:S01]  /*1740*/  BPT.TRAP 0x1 ;  /* 0x000000040000795c */ /* 0x000fe20000300000 */
.L_x_23:
[----:B------:R-:W-:Y:S01]  /*1750*/  ULEA UR8, UR7, UR14, 0x3 ;  /* 0x0000000e07087291 */ /* 0x000fe2000f8e183f */
[----:B------:R-:W-:-:S03]  /*1760*/  ISETP.GT.U32.AND P1, PT, R19, 0x1, PT ;  /* 0x000000011300780c */ /* 0x000fc60003f24070 */
[----:B------:R-:W-:-:S04]  /*1770*/  UIADD3 UR8, UR8, 0x18, URZ ;  /* 0x0000001808087890 */ /* 0x000fc8000fffe03f */
[----:B------:R-:W-:-:S09]  /*1780*/  UPRMT UR8, URZ, 0x654, UR8 ;  /* 0x000006543f087896 */ /* 0x000fd20008000008 */
[----:B------:R-:W-:Y:S01]  /*1790*/  SYNCS.ARRIVE.TRANS64.RED.A1T0 RZ, [UR8], RZ ;  /* 0x000000ffffff79a7 */ /* 0x000fe20008100408 */
[----:B------:R-:W-:Y:S05]  /*17a0*/  @P1 BRA `(.L_x_24) ;  /* 0x0000000000041947 */ /* 0x000fea0003800000 */
[----:B------:R-:W-:Y:S01]  /*17b0*/  BPT.TRAP 0x1 ;  /* 0x000000040000795c */ /* 0x000fe20000300000 */
.L_x_24:
[----:B------:R-:W-:Y:S01]  /*17c0*/  UIADD3 UR6, UR6, 0x1, URZ ;  /* 0x0000000106067890 */ /* 0x000fe2000fffe03f */
[C---:B------:R-:W-:Y:S01]  /*17d0*/  ISETP.GT.AND P1, PT, R0.reuse, 0x1, PT ;  /* 0x000000010000780c */ /* 0x040fe20003f24270 */
[----:B------:R-:W-:Y:S01]  /*17e0*/  UIADD3 UR7, UR7, 0x1, URZ ;  /* 0x0000000107077890 */ /* 0x000fe2000fffe03f */
[----:B------:R-:W-:Y:S01]  /*17f0*/  IADD3 R0, R0, -0x1, RZ ;  /* 0xffffffff00007810 */ /* 0x000fe20007ffe0ff */
[----:B------:R-:W-:Y:S02]  /*1800*/  UISETP.NE.AND UP0, UPT, UR6, 0x3, UPT ;  /* 0x000000030600788c */ /* 0x000fe4000bf05270 */
[----:B------:R-:W-:Y:S02]  /*1810*/  UISETP.NE.AND UP1, UPT, UR7, 0x3, UPT ;  /* 0x000000030700788c */ /* 0x000fe4000bf25270 */
[----:B------:R-:W-:Y:S02]  /*1820*/  USEL UR8, URZ, 0x1, UP0 ;  /* 0x000000013f087887 */ /* 0x000fe40008000000 */
[----:B------:R-:W-:-:S02]  /*1830*/  USEL UR6, UR6, URZ, UP0 ;  /* 0x0000003f06067287 */ /* 0x000fc40008000000 */
[----:B------:R-:W-:Y:S02]  /*1840*/  USEL UR7, UR7, URZ, UP1 ;  /* 0x0000003f07077287 */ /* 0x000fe40008800000 */
[----:B------:R-:W-:Y:S01]  /*1850*/  LOP3.LUT R5, R5, UR8, RZ, 0x3c, !PT ;  /* 0x0000000805057c12 */ /* 0x000fe2000f8e3cff */
[----:B------:R-:W-:Y:S09]  /*1860*/  @P1 BRA `(.L_x_25) ;  /* 0xfffffffc00141947 */ /* 0x000ff2000383ffff */
.L_x_18:
[----:B------:R-:W2:Y:S02]  /*1870*/  LDC R0, c[0x0][0x28c] ;  /* 0x0000a300ff007b82 */ /* 0x000ea40000000800 */
[----:B--2---:R-:W-:-:S13]  /*1880*/  ISETP.GE.AND P1, PT, R0, 0x1, PT ;  /* 0x000000010000780c */ /* 0x004fda0003f26270 */
[----:B------:R-:W-:Y:S05]  /*1890*/  @!P1 BRA `(.L_x_26) ;  /* 0x0000000000489947 */ /* 0x000fea0003800000 */
[----:B------:R-:W-:Y:S05]  /*18a0*/  @!P0 BRA `(.L_x_27) ;  /* 0x0000000000048947 */ /* 0x000fea0003800000 */
[----:B------:R-:W-:Y:S01]  /*18b0*/  BPT.TRAP 0x1 ;  /* 0x000000040000795c */ /* 0x000fe20000300000 */
.L_x_27:
[----:B------:R-:W2:Y:S01]  /*18c0*/  S2UR UR7, SR_CgaCtaId ;  /* 0x00000000000779c3 */ /* 0x000ea20000008800 */
[----:B------:R-:W-:Y:S01]  /*18d0*/  UISETP.LT.AND UP0, UPT, UR40, 0x1, UPT ;  /* 0x000000012800788c */ /* 0x000fe2000bf01270 */
[----:B------:R-:W-:-:S03]  /*18e0*/  ISETP.GT.U32.AND P0, PT, R19, 0x1, PT ;  /* 0x000000011300780c */ /* 0x000fc60003f04070 */
[----:B------:R-:W-:-:S04]  /*18f0*/  USEL UR6, UR40, 0x1, UP0 ;  /* 0x0000000128067887 */ /* 0x000fc80008000000 */
[----:B------:R-:W-:-:S04]  /*1900*/  UIADD3 UR6, UR39, UR40, -UR6 ;  /* 0x0000002827067290 */ /* 0x000fc8000fffe806 */
[----:B------:R-:W-:-:S04]  /*1910*/  UIMAD.WIDE.U32 UR4, UR6, -0x55555555, URZ ;  /* 0xaaaaaaab060478a5 */ /* 0x000fc8000f8e003f */
[----:B------:R-:W-:-:S03]  /*1920*/  USHF.R.U32.HI UR4, URZ, 0x1, UR5 ;  /* 0x000000013f047899 */ /* 0x000fc60008011605 */
[----:B------:R-:W-:Y:S01]  /*1930*/  UMOV UR5, 0x400 ;  /* 0x0000040000057882 */ /* 0x000fe20000000000 */
[----:B------:R-:W-:Y:S02]  /*1940*/  UIMAD UR6, UR4, -0x3, UR6 ;  /* 0xfffffffd040678a4 */ /* 0x000fe4000f8e0206 */
[----:B--2---:R-:W-:-:S04]  /*1950*/  ULEA UR5, UR7, UR5, 0x18 ;  /* 0x0000000507057291 */ /* 0x004fc8000f8ec03f */
[----:B------:R-:W-:-:S04]  /*1960*/  ULEA UR6, UR6, UR5, 0x3 ;  /* 0x0000000506067291 */ /* 0x000fc8000f8e183f */
[----:B------:R-:W-:-:S04]  /*1970*/  UIADD3 UR6, UR6, 0x18, URZ ;  /* 0x0000001806067890 */ /* 0x000fc8000fffe03f */
[----:B------:R-:W-:-:S09]  /*1980*/  UPRMT UR6, URZ, 0x654, UR6 ;  /* 0x000006543f067896 */ /* 0x000fd20008000006 */
[----:B------:R-:W-:Y:S01]  /*1990*/  SYNCS.ARRIVE.TRANS64.RED.A1T0 RZ, [UR6], RZ ;  /* 0x000000ffffff79a7 */ /* 0x000fe20008100406 */
[----:B------:R-:W-:Y:S05]  /*19a0*/  @P0 BRA `(.L_x_26) ;  /* 0x0000000000040947 */ /* 0x000fea0003800000 */
[----:B------:R-:W-:Y:S01]  /*19b0*/  BPT.TRAP 0x1 ;  /* 0x000000040000795c */ /* 0x000fe20000300000 */
.L_x_26:
[----:B------:R-:W2:Y:S01]  /*19c0*/  LDC R6, c[0x0][0x288] ;  /* 0x0000a200ff067b82 */ /* 0x000ea20000000800 */
[----:B01----:R-:W-:Y:S01]  /*19d0*/  LOP3.LUT R4, R18, 0x60, RZ, 0xc0, !PT ;  /* 0x0000006012047812 */ /* 0x003fe200078ec0ff */
[----:B------:R-:W-:Y:S01]  /*19e0*/  IMAD.SHL.U32 R13, R153, 0x80, RZ ;  /* 0x00000080990d7824 */ /* 0x000fe200078e00ff */
[----:B------:R-:W-:Y:S01]  /*19f0*/  UIADD3 UR39, UR40, UR39, URZ ;  /* 0x0000002728277290 */ /* 0x000fe2000fffe03f */
[----:B------:R-:W-:Y:S01]  /*1a00*/  SHF.R.U32.HI R3, RZ, 0x2, R18 ;  /* 0x00000002ff037819 */ /* 0x000fe20000011612 */
[----:B------:R-:W-:Y:S01]  /*1a10*/  IMAD.SHL.U32 R15, R152, 0x100, RZ ;  /* 0x00000100980f7824 */ /* 0x000fe200078e00ff */
[----:B------:R-:W-:Y:S01]  /*1a20*/  SHF.R.U32.HI R10, RZ, 0x1, R4 ;  /* 0x00000001ff0a7819 */ /* 0x000fe20000011604 */
[----:B------:R-:W-:Y:S01]  /*1a30*/  UISETP.GT.U32.AND UP0, UPT, UR39, 0x2, UPT ;  /* 0x000000022700788c */ /* 0x000fe2000bf04070 */
[----:B------:R-:W-:Y:S01]  /*1a40*/  LOP3.LUT R4, R18, 0x3, RZ, 0xc0, !PT ;  /* 0x0000000312047812 */ /* 0x000fe200078ec0ff */
[----:B------:R-:W-:Y:S01]  /*1a50*/  ULDC UR7, c[0x0][0x284] ;  /* 0x0000a10000077ab9 */ /* 0x000fe20000000800 */
[----:B------:R-:W-:Y:S01]  /*1a60*/  LOP3.LUT R0, R22, 0x1, RZ, 0xc0, !PT ;  /* 0x0000000116007812 */ /* 0x000fe200078ec0ff */
[----:B------:R-:W-:Y:S01]  /*1a70*/  UISETP.LT.U32.AND UP0, UPT, UR40, 0x3, UP0 ;  /* 0x000000032800788c */ /* 0x000fe20008701070 */
[----:B------:R-:W-:Y:S01]  /*1a80*/  LOP3.LUT R3, R3, 0x7, RZ, 0xc0, !PT ;  /* 0x0000000703037812 */ /* 0x000fe200078ec0ff */
[----:B------:R-:W-:Y:S01]  /*1a90*/  UISETP.GE.U32.AND UP1, UPT, UR40, 0x3, UPT ;  /* 0x000000032800788c */ /* 0x000fe2000bf26070 */
[----:B------:R-:W-:Y:S01]  /*1aa0*/  SHF.R.S32.HI R21, RZ, 0x1f, R23 ;  /* 0x0000001fff157819 */ /* 0x000fe20000011417 */
[----:B------:R-:W-:Y:S01]  /*1ab0*/  IMAD.SHL.U32 R8, R0, 0x40, RZ ;  /* 0x0000004000087824 */ /* 0x000fe200078e00ff */
[----:B------:R-:W-:Y:S01]  /*1ac0*/  IADD3 R5, RZ, -R10, -R3 ;  /* 0x8000000aff057210 */ /* 0x000fe20007ffe803 */
[----:B------:R-:W-:Y:S01]  /*1ad0*/  ULDC.64 UR8, c[0x0][0x5d0] ;  /* 0x0001740000087ab9 */ /* 0x000fe20000000a00 */
[----:B------:R-:W-:-:S02]  /*1ae0*/  UIMAD.WIDE.U32 UR4, UR39, -0x55555555, URZ ;  /* 0xaaaaaaab270478a5 */ /* 0x000fc4000f8e003f */
[----:B------:R-:W-:Y:S01]  /*1af0*/  USEL UR6, URZ, 0x1, !UP0 ;  /* 0x000000013f067887 */ /* 0x000fe2000c000000 */
[----:B------:R-:W-:Y:S01]  /*1b00*/  LOP3.LUT R3, R8, 0x40, R3, 0xe2, !PT ;  /* 0x0000004008037812 */ /* 0x000fe200078ee203 */
[----:B------:R-:W-:Y:S01]  /*1b10*/  IMAD.WIDE R8, R152, 0x100, RZ ;  /* 0x0000010098087825 */ /* 0x000fe200078e02ff */
[----:B------:R-:W-:Y:S01]  /*1b20*/  USHF.R.U32.HI UR4, URZ, 0x1, UR5 ;  /* 0x000000013f047899 */ /* 0x000fe20008011605 */
[----:B--2---:R-:W-:Y:S01]  /*1b30*/  ISETP.GE.AND P0, PT, R13, R6, PT ;  /* 0x000000060d00720c */ /* 0x004fe20003f06270 */
[----:B------:R-:W-:Y:S01]  /*1b40*/  ULOP3.LUT UR38, UR38, UR6, URZ, 0x3c, !UPT ;  /* 0x0000000626267292 */ /* 0x000fe2000f8e3c3f */
[----:B------:R-:W-:Y:S01]  /*1b50*/  IMAD R12, R4, -0x2, R6 ;  /* 0xfffffffe040c7824 */ /* 0x000fe200078e0206 */
[----:B------:R-:W-:Y:S01]  /*1b60*/  LOP3.LUT R153, R8, R3, R10, 0xfe, !PT ;  /* 0x0000000308997212 */ /* 0x000fe200078efe0a */
[----:B------:R-:W-:Y:S01]  /*1b70*/  IMAD.SHL.U32 R6, R18, 0x2, RZ ;  /* 0x0000000212067824 */ /* 0x000fe200078e00ff */
[----:B------:R-:W-:Y:S01]  /*1b80*/  ISETP.GE.OR P0, PT, R15, UR7, P0 ;  /* 0x000000070f007c0c */ /* 0x000fe20008706670 */
[----:B------:R-:W-:Y:S01]  /*1b90*/  IMAD R4, R21, UR8, RZ ;  /* 0x0000000815047c24 */ /* 0x000fe2000f8e02ff */
[----:B------:R-:W-:Y:S01]  /*1ba0*/  UIMAD UR39, UR4, -0x3, UR39 ;  /* 0xfffffffd042778a4 */ /* 0x000fe2000f8e0227 */
[----:B------:R-:W-:Y:S01]  /*1bb0*/  IMAD R0, R0, -0x40, R5 ;  /* 0xffffffc000007824 */ /* 0x000fe200078e0205 */
[----:B------:R-:W-:Y:S01]  /*1bc0*/  LOP3.LUT R6, R13, 0x6, R6, 0xf8, !PT ;  /* 0x000000060d067812 */ /* 0x000fe200078ef806 */
[----:B------:R-:W-:Y:S01]  /*1bd0*/  IMAD R11, R23, UR9, R4 ;  /* 0x00000009170b7c24 */ /* 0x000fe2000f8e0204 */
[----:B------:R-:W-:Y:S01]  /*1be0*/  @UP1 ULOP3.LUT UR38, UR38, 0x1, UR4, 0x78, !UPT ;  /* 0x0000000126261892 */ /* 0x000fe2000f8e7804 */
[----:B------:R-:W-:Y:S01]  /*1bf0*/  IMAD.MOV.U32 R152, RZ, RZ, -0x1 ;  /* 0xffffffffff987424 */ /* 0x000fe200078e00ff */
[----:B------:R-:W-:-:S02]  /*1c00*/  SHF.R.S32.HI R7, RZ, 0x1f, R6 ;  /* 0x0000001fff077819 */ /* 0x000fc40000011406 */
[----:B------:R-:W-:Y:S01]  /*1c10*/  IADD3 R3, -R15, UR7, R0 ;  /* 0x000000070f037c10 */ /* 0x000fe2000fffe100 */
[----:B------:R-:W-:Y:S02]  /*1c20*/  IMAD.IADD R0, R12, 0x1, -R13 ;  /* 0x000000010c007824 */ /* 0x000fe400078e0a0d */
[----:B------:R-:W-:-:S04]  /*1c30*/  IMAD.WIDE.U32 R4, R23, UR8, R6 ;  /* 0x0000000817047c25 */ /* 0x000fc8000f8e0006 */
[----:B------:R-:W-:Y:S02]  /*1c40*/  IMAD.IADD R11, R5, 0x1, R11 ;  /* 0x00000001050b7824 */ /* 0x000fe400078e020b */
[----:B------:R-:W-:Y:S01]  /*1c50*/  IMAD.MOV.U32 R10, RZ, RZ, R4 ;  /* 0x000000ffff0a7224 */ /* 0x000fe200078e0004 */
[----:B------:R-:W-:Y:S06]  /*1c60*/  @P0 BRA `(.L_x_28) ;  /* 0x00000084006c0947 */ /* 0x000fec0003800000 */
[----:B------:R-:W0:Y:S01]  /*1c70*/  LDC.64 R4, c[0x0][0x5c8] ;  /* 0x00017200ff047b82 */ /* 0x000e220000000a00 */
[----:B-----5:R-:W-:Y:S01]  /*1c80*/  FSETP.NEU.AND P0, PT, R155, RZ, PT ;  /* 0x000000ff9b00720b */ /* 0x020fe20003f0d000 */
[----:B------:R-:W-:Y:S01]  /*1c90*/  BSSY B0, `(.L_x_28) ;  /* 0x0000858000007945 */ /* 0x000fe20003800000 */
[----:B------:R-:W-:-:S04]  /*1ca0*/  ISETP.GT.AND P3, PT, R3, RZ, PT ;  /* 0x000000ff0300720c */ /* 0x000fc80003f64270 */
[----:B------:R-:W-:Y:S01]  /*1cb0*/  ISETP.GT.AND P1, PT, R0, RZ, P3 ;  /* 0x000000ff0000720c */ /* 0x000fe20001f24270 */
[-C--:B0-----:R-:W-:Y:S02]  /*1cc0*/  IMAD R12, R9, R4.reuse, RZ ;  /* 0x00000004090c7224 */ /* 0x081fe400078e02ff */
[----:B------:R-:W-:-:S04]  /*1cd0*/  IMAD.WIDE.U32 R166, R153, R4, R10 ;  /* 0x0000000499a67225 */ /* 0x000fc800078e000a */
[----:B------:R-:W-:-:S05]  /*1ce0*/  IMAD R11, R153, R5, R12 ;  /* 0x00000005990b7224 */ /* 0x000fca00078e020c */
[----:B------:R-:W-:Y:S01]  /*1cf0*/  IADD3 R169, R167, R11, RZ ;  /* 0x0000000ba7a97210 */ /* 0x000fe20007ffe0ff */
[----:B------:R-:W-:Y:S06]  /*1d00*/  @!P0 BRA `(.L_x_29) ;  /* 0x00000060000c8947 */ /* 0x000fec0003800000 */
[----:B------:R-:W0:Y:S01]  /*1d10*/  LDC.64 R12, c[0x0][0x5b8] ;  /* 0x00016e00ff0c7b82 */ /* 0x000e220000000a00 */
[----:B------:R-:W-:-:S07]  /*1d20*/  ULDC.64 UR4, c[0x0][0x5c0] ;  /* 0x0001700000047ab9 */ /* 0x000fce0000000a00 */
[----:B------:R-:W1:Y:S08]  /*1d30*/  LDC.64 R14, c[0x0][0x5b0] ;  /* 0x00016c00ff0e7b82 */ /* 0x000e700000000a00 */
[----:B------:R-:W2:Y:S01]  /*1d40*/  LDC.64 R10, c[0x0][0x5a8] ;  /* 0x00016a00ff0a7b82 */ /* 0x000ea20000000a00 */
[----:B0-----:R-:W-:-:S04]  /*1d50*/  IMAD R20, R21, R12, RZ ;  /* 0x0000000c15147224 */ /* 0x001fc800078e02ff */
[C---:B------:R-:W-:Y:S02]  /*1d60*/  IMAD R13, R23.reuse, R13, R20 ;  /* 0x0000000d170d7224 */ /* 0x040fe400078e0214 */
[----:B------:R-:W-:-:S04]  /*1d70*/  IMAD.WIDE.U32 R20, R23, R12, R6 ;  /* 0x0000000c17147225 */ /* 0x000fc800078e0006 */
[----:B-1----:R-:W-:Y:S02]  /*1d80*/  IMAD R156, R9, R14, RZ ;  /* 0x0000000e099c7224 */ /* 0x002fe400078e02ff */
[----:B------:R-:W-:Y:S02]  /*1d90*/  IMAD.IADD R157, R21, 0x1, R13 ;  /* 0x00000001159d7824 */ /* 0x000fe400078e020d */
[----:B------:R-:W-:Y:S02]  /*1da0*/  IMAD R167, R153, R15, R156 ;  /* 0x0000000f99a77224 */ /* 0x000fe400078e029c */
[----:B------:R-:W-:-:S04]  /*1db0*/  IMAD.MOV.U32 R156, RZ, RZ, R20 ;  /* 0x000000ffff9c7224 */ /* 0x000fc800078e0014 */
[----:B------:R-:W-:-:S04]  /*1dc0*/  IMAD.WIDE.U32 R158, R153, R14, R156 ;  /* 0x0000000e999e7225 */ /* 0x000fc800078e009c */
[----:B------:R-:W-:Y:S01]  /*1dd0*/  IMAD.IADD R159, R159, 0x1, R167 ;  /* 0x000000019f9f7824 */ /* 0x000fe200078e02a7 */
[----:B--2---:R-:W-:-:S04]  /*1de0*/  LEA R160, P0, R158, R10, 0x1 ;  /* 0x0000000a9ea07211 */ /* 0x004fc800078008ff */
[----:B------:R-:W-:-:S05]  /*1df0*/  LEA.HI.X R161, R158, R11, R159, 0x1, P0 ;  /* 0x0000000b9ea17211 */ /* 0x000fca00000f0c9f */
[----:B------:R-:W2:Y:S01]  /*1e00*/  @P1 LDG.E.LTC128B.U16 R165, desc[UR36][R160.64] ;  /* 0x00000024a0a51981 */ /* 0x000ea2000c1e1520 */
[----:B------:R-:W-:Y:S01]  /*1e10*/  IMAD.WIDE.U32 R162, R153, R14, R6 ;  /* 0x0000000e99a27225 */ /* 0x000fe200078e0006 */
[----:B------:R-:W-:Y:S01]  /*1e20*/  ISETP.GT.AND P2, PT, R0, 0x1, P3 ;  /* 0x000000010000780c */ /* 0x000fe20001f44270 */
[----:B------:R-:W-:Y:S02]  /*1e30*/  BSSY B1, `(.L_x_30) ;  /* 0x0000012000017945 */ /* 0x000fe40003800000 */
[----:B------:R-:W-:Y:S02]  /*1e40*/  IMAD.IADD R163, R167, 0x1, R163 ;  /* 0x00000001a7a37824 */ /* 0x000fe400078e02a3 */
[----:B------:R-:W-:-:S04]  /*1e50*/  IMAD.WIDE.U32 R162, R23, R12, R162 ;  /* 0x0000000c17a27225 */ /* 0x000fc800078e00a2 */
[----:B--2---:R-:W-:-:S04]  /*1e60*/  IMAD.U32 R158, R165, 0x10000, RZ ;  /* 0x00010000a59e7824 */ /* 0x004fc800078e00ff */
[----:B------:R-:W-:Y:S01]  /*1e70*/  FMUL R159, R158, R155 ;  /* 0x0000009b9e9f7220 */ /* 0x000fe20000400000 */
[----:B------:R-:W-:-:S03]  /*1e80*/  LEA R158, P0, R166, UR4, 0x1 ;  /* 0x00000004a69e7c11 */ /* 0x000fc6000f8008ff */
[----:B------:R-:W-:Y:S01]  /*1e90*/  FFMA R159, R88, R154, R159 ;  /* 0x0000009a589f7223 */ /* 0x000fe2000000009f */
[----:B------:R-:W-:-:S04]  /*1ea0*/  IMAD.IADD R88, R13, 0x1, R163 ;  /* 0x000000010d587824 */ /* 0x000fc800078e02a3 */
[----:B------:R-:W-:Y:S02]  /*1eb0*/  F2FP.BF16.F32.PACK_AB R161, RZ, R159 ;  /* 0x0000009fffa1723e */ /* 0x000fe400000010ff */
[----:B------:R-:W-:Y:S02]  /*1ec0*/  LEA.HI.X R159, R166, UR5, R169, 0x1, P0 ;  /* 0x00000005a69f7c11 */ /* 0x000fe400080f0ca9 */
[----:B------:R-:W-:Y:S02]  /*1ed0*/  PRMT R163, R161, 0x7610, R163 ;  /* 0x00007610a1a37816 */ /* 0x000fe400000000a3 */
[----:B------:R-:W-:-:S03]  /*1ee0*/  LEA R160, P0, R162, R10, 0x1 ;  /* 0x0000000aa2a07211 */ /* 0x000fc600078008ff */
[----:B------:R0:W-:Y:S01]  /*1ef0*/  @P1 STG.E.U16 desc[UR36][R158.64], R163 ;  /* 0x000000a39e001986 */ /* 0x0001e2000c101524 */
[----:B------:R-:W-:Y:S01]  /*1f00*/  LEA.HI.X R161, R162, R11, R88, 0x1, P0 ;  /* 0x0000000ba2a17211 */ /* 0x000fe200000f0c58 */
[C---:B------:R-:W-:Y:S01]  /*1f10*/  IMAD.SHL.U32 R162, R14.reuse, 0x8, RZ ;  /* 0x000000080ea27824 */ /* 0x040fe200078e00ff */
[----:B0-----:R-:W-:Y:S01]  /*1f20*/  SHF.L.U64.HI R163, R14, 0x3, R15 ;  /* 0x000000030ea37819 */ /* 0x001fe2000001020f */
[----:B------:R-:W-:Y:S06]  /*1f30*/  @!P2 BRA `(.L_x_31) ;  /* 0x000000000004a947 */ /* 0x000fec0003800000 */
[----:B------:R0:W5:Y:S02]  /*1f40*/  LDG.E.LTC128B.U16 R165, desc[UR36][R160.64+0x2] ;  /* 0x00000224a0a57981 */ /* 0x000164000c1e1520 */
.L_x_31:
[----:B------:R-:W-:Y:S05]  /*1f50*/  BSYNC B1 ;  /* 0x0000000000017941 */ /* 0x000fea0003800000 */
.L_x_30:
[----:B-----5:R-:W-:Y:S01]  /*1f60*/  IMAD.U32 R88, R165, 0x10000, RZ ;  /* 0x00010000a5587824 */ /* 0x020fe200078e00ff */
[----:B------:R-:W-:Y:S01]  /*1f70*/  ISETP.GT.AND P0, PT, R3, 0x8, PT ;  /* 0x000000080300780c */ /* 0x000fe20003f04270 */
[----:B------:R-:W-:Y:S01]  /*1f80*/  IMAD.WIDE.U32 R170, R153, R14, R162 ;  /* 0x0000000e99aa7225 */ /* 0x000fe200078e00a2 */
[----:B------:R-:W-:-:S03]  /*1f90*/  PRMT R172, R165, 0x7610, R172 ;  /* 0x00007610a5ac7816 */ /* 0x000fc600000000ac */
[----:B------:R-:W-:Y:S01]  /*1fa0*/  FMUL R88, R88, R155 ;  /* 0x0000009b58587220 */ /* 0x000fe20000400000 */
[----:B------:R-:W-:Y:S02]  /*1fb0*/  ISETP.GT.AND P1, PT, R0, RZ, P0 ;  /* 0x000000ff0000720c */ /* 0x000fe40000724270 */
[----:B------:R-:W-:Y:S01]  /*1fc0*/  IADD3 R169, R167, R171, RZ ;  /* 0x000000aba7a97210 */ /* 0x000fe20007ffe0ff */
[----:B------:R-:W-:Y:S01]  /*1fd0*/  FFMA R89, R89, R154, R88 ;  /* 0x0000009a59597223 */ /* 0x000fe20000000058 */
[----:B------:R-:W-:-:S04]  /*1fe0*/  IADD3 R166, P4, R20, R170, RZ ;  /* 0x000000aa14a67210 */ /* 0x000fc80007f9e0ff */
[----:B------:R-:W-:Y:S01]  /*1ff0*/  F2FP.BF16.F32.PACK_AB R168, RZ, R89 ;  /* 0x00000059ffa8723e */ /* 0x000fe200000010ff */
[----:B------:R-:W-:Y:S01]  /*2000*/  IMAD.X R167, R169, 0x1, R157, P4 ;  /* 0x00000001a9a77824 */ /* 0x000fe200020e069d */
[----:B------:R-:W-:Y:S02]  /*2010*/  LEA R88, P4, R166, R10, 0x1 ;  /* 0x0000000aa6587211 */ /* 0x000fe400078808ff */
[----:B------:R-:W-:Y:S02]  /*2020*/  PRMT R171, R168, 0x7610, R171 ;  /* 0x00007610a8ab7816 */ /* 0x000fe400000000ab */
[----:B------:R-:W-:-:S03]  /*2030*/  LEA.HI.X R89, R166, R11, R167, 0x1, P4 ;  /* 0x0000000ba6597211 */ /* 0x000fc600020f0ca7 */
[----:B------:R1:W-:Y:S04]  /*2040*/  @P2 STG.E.U16 desc[UR36][R158.64+0x2], R171 ;  /* 0x000002ab9e002986 */ /* 0x0003e8000c101524 */
[----:B------:R2:W3:Y:S01]  /*2050*/  @P1 LDG.E.LTC128B.U16 R172, desc[UR36][R88.64] ;  /* 0x0000002458ac1981 */ /* 0x0004e2000c1e1520 */
[----:B------:R-:W-:Y:S01]  /*2060*/  IMAD.SHL.U32 R165, R4, 0x10, RZ ;  /* 0x0000001004a57824 */ /* 0x000fe200078e00ff */
[----:B------:R-:W-:Y:S01]  /*2070*/  IADD3 R170, P2, R6, R170, RZ ;  /* 0x000000aa06aa7210 */ /* 0x000fe20007f5e0ff */
[----:B------:R-:W-:Y:S03]  /*2080*/  BSSY B1, `(.L_x_32) ;  /* 0x0000011000017945 */ /* 0x000fe60003800000 */
[----:B------:R-:W-:Y:S01]  /*2090*/  IADD3 R168, P4, R165, R158, RZ ;  /* 0x0000009ea5a87210 */ /* 0x000fe20007f9e0ff */
[----:B-1----:R-:W-:Y:S01]  /*20a0*/  IMAD.X R171, R7, 0x1, R169, P2 ;  /* 0x0000000107ab7824 */ /* 0x002fe200010e06a9 */
[----:B------:R-:W-:Y:S01]  /*20b0*/  ISETP.GT.AND P2, PT, R0, 0x1, P0 ;  /* 0x000000010000780c */ /* 0x000fe20000744270 */
[----:B------:R-:W-:-:S03]  /*20c0*/  IMAD.WIDE.U32 R170, R23, R12, R170 ;  /* 0x0000000c17aa7225 */ /* 0x000fc600078e00aa */
[----:B--2---:R-:W-:Y:S01]  /*20d0*/  LEA R88, P5, R170, R10, 0x1 ;  /* 0x0000000aaa587211 */ /* 0x004fe200078a08ff */
[----:B---3--:R-:W-:-:S04]  /*20e0*/  IMAD.U32 R166, R172, 0x10000, RZ ;  /* 0x00010000aca67824 */ /* 0x008fc800078e00ff */
[----:B------:R-:W-:Y:S01]  /*20f0*/  FMUL R167, R166, R155 ;  /* 0x0000009ba6a77220 */ /* 0x000fe20000400000 */
[----:B------:R-:W-:-:S03]  /*2100*/  IMAD.IADD R166, R13, 0x1, R171 ;  /* 0x000000010da67824 */ /* 0x000fc600078e02ab */
[----:B------:R-:W-:Y:S01]  /*2110*/  FFMA R90, R90, R154, R167 ;  /* 0x0000009a5a5a7223 */ /* 0x000fe200000000a7 */
[----:B------:R-:W-:Y:S02]  /*2120*/  SHF.L.U64.HI R167, R4, 0x4, R5 ;  /* 0x0000000404a77819 */ /* 0x000fe40000010205 */
[----:B------:R-:W-:Y:S02]  /*2130*/  LEA.HI.X R89, R170, R11, R166, 0x1, P5 ;  /* 0x0000000baa597211 */ /* 0x000fe400028f0ca6 */
[----:B------:R-:W-:Y:S01]  /*2140*/  F2FP.BF16.F32.PACK_AB R90, RZ, R90 ;  /* 0x0000005aff5a723e */ /* 0x000fe200000010ff */
[----:B------:R-:W-:-:S05]  /*2150*/  IMAD.X R169, R167, 0x1, R159, P4 ;  /* 0x00000001a7a97824 */ /* 0x000fca00020e069f */
[----:B------:R1:W-:Y:S01]  /*2160*/  @P1 STG.E.U16 desc[UR36][R168.64], R90 ;  /* 0x0000005aa8001986 */ /* 0x0003e2000c101524 */
[----:B------:R-:W-:Y:S05]  /*2170*/  @!P2 BRA `(.L_x_33) ;  /* 0x000000000004a947 */ /* 0x000fea0003800000 */
[----:B------:R2:W5:Y:S02]  /*2180*/  LDG.E.LTC128B.U16 R172, desc[UR36][R88.64+0x2] ;  /* 0x0000022458ac7981 */ /* 0x000564000c1e1520 */
.L_x_33:
[----:B------:R-:W-:Y:S05]  /*2190*/  BSYNC B1 ;  /* 0x0000000000017941 */ /* 0x000fea0003800000 */
.L_x_32:
[----:B-1---5:R-:W-:Y:S01]  /*21a0*/  IMAD.U32 R90, R172, 0x10000, RZ ;  /* 0x00010000ac5a7824 */ /* 0x022fe200078e00ff */
[----:B------:R-:W-:Y:S01]  /*21b0*/  ISETP.GT.AND P1, PT, R0, 0x8, P3 ;  /* 0x000000080000780c */ /* 0x000fe20001f24270 */
[----:B------:R-:W-:Y:S02]  /*21c0*/  BSSY B1, `(.L_x_34) ;  /* 0x000000a000017945 */ /* 0x000fe40003800000 */
[----:B------:R-:W-:-:S04]  /*21d0*/  FMUL R90, R90, R155 ;  /* 0x0000009b5a5a7220 */ /* 0x000fc80000400000 */
[----:B------:R-:W-:Y:S01]  /*21e0*/  FFMA R90, R91, R154, R90 ;  /* 0x0000009a5b5a7223 */ /* 0x000fe2000000005a */
[----:B------:R-:W-:-:S04]  /*21f0*/  @P2 MOV R91, R169 ;  /* 0x000000a9005b2202 */ /* 0x000fc80000000f00 */
[----:B------:R-:W-:-:S04]  /*2200*/  F2FP.BF16.F32.PACK_AB R90, RZ, R90 ;  /* 0x0000005aff5a723e */ /* 0x000fc800000010ff */
[----:B------:R-:W-:Y:S01]  /*2210*/  PRMT R166, R90, 0x7610, R166 ;  /* 0x000076105aa67816 */ /* 0x000fe200000000a6 */
[----:B------:R-:W-:-:S05]  /*2220*/  @P2 IMAD.MOV.U32 R90, RZ, RZ, R168 ;  /* 0x000000ffff5a2224 */ /* 0x000fca00078e00a8 */
[----:B------:R1:W-:Y:S01]  /*2230*/  @P2 STG.E.U16 desc[UR36][R90.64+0x2], R166 ;  /* 0x000002a65a002986 */ /* 0x0003e2000c101524 */
[----:B------:R-:W-:Y:S05]  /*2240*/  @!P1 BRA `(.L_x_35) ;  /* 0x0000000000049947 */ /* 0x000fea0003800000 */
[----:B------:R3:W5:Y:S02]  /*2250*/  LDG.E.LTC128B.U16 R172, desc[UR36][R160.64+0x10] ;  /* 0x00001024a0ac7981 */ /* 0x000764000c1e1520 */
.L_x_35:
[----:B------:R-:W-:Y:S05]  /*2260*/  BSYNC B1 ;  /* 0x0000000000017941 */ /* 0x000fea0003800000 */
.L_x_34:
[----:B-1---5:R-:W-:Y:S01]  /*2270*/  IMAD.U32 R90, R172, 0x10000, RZ ;  /* 0x00010000ac5a7824 */ /* 0x022fe200078e00ff */
[----:B------:R-:W-:Y:S01]  /*2280*/  ISETP.GT.AND P2, PT, R0, 0x9, P3 ;  /* 0x000000090000780c */ /* 0x000fe20001f44270 */
[----:B------:R-:W-:Y:S02]  /*2290*/  BSSY B1, `(.L_x_36) ;  /* 0x000000a000017945 */ /* 0x000fe40003800000 */
[----:B------:R-:W-:Y:S01]  /*22a0*/  FMUL R91, R90, R155 ;  /* 0x0000009b5a5b7220 */ /* 0x000fe20000400000 */
[----:B------:R-:W-:-:S03]  /*22b0*/  @P1 IMAD.MOV.U32 R90, RZ, RZ, R158 ;  /* 0x000000ffff5a1224 */ /* 0x000fc600078e009e */
[----:B------:R-:W-:-:S05]  /*22c0*/  FFMA R91, R92, R154, R91 ;  /* 0x0000009a5c5b7223 */ /* 0x000fca000000005b */
[----:B------:R-:W-:-:S04]  /*22d0*/  F2FP.BF16.F32.PACK_AB R91, RZ, R91 ;  /* 0x0000005bff5b723e */ /* 0x000fc800000010ff */
[----:B------:R-:W-:Y:S01]  /*22e0*/  PRMT R92, R91, 0x7610, R92 ;  /* 0x000076105b5c7816 */ /* 0x000fe2000000005c */
[----:B------:R-:W-:-:S05]  /*22f0*/  @P1 IMAD.MOV.U32 R91, RZ, RZ, R159 ;  /* 0x000000ffff5b1224 */ /* 0x000fca00078e009f */
[----:B------:R1:W-:Y:S01]  /*2300*/  @P1 STG.E.U16 desc[UR36][R90.64+0x10], R92 ;  /* 0x0000105c5a001986 */ /* 0x0003e2000c101524 */
[----:B------:R-:W-:Y:S05]  /*2310*/  @!P2 BRA `(.L_x_37) ;  /* 0x000000000004a947 */ /* 0x000fea0003800000 */
[----:B------:R4:W5:Y:S02]  /*2320*/  LDG.E.LTC128B.U16 R172, desc[UR36][R160.64+0x12] ;  /* 0x00001224a0ac7981 */ /* 0x000964000c1e1520 */
.L_x_37:
[----:B------:R-:W-:Y:S05]  /*2330*/  BSYNC B1 ;  /* 0x0000000000017941 */ /* 0x000fea0003800000 */
.L_x_36:
[----:B-1---5:R-:W-:Y:S01]  /*2340*/  IMAD.U32 R90, R172, 0x10000, RZ ;  /* 0x00010000ac5a7824 */ /* 0x022fe200078e00ff */
[----:B------:R-:W-:Y:S01]  /*2350*/  ISETP.GT.AND P1, PT, R0, 0x8, P0 ;  /* 0x000000080000780c */ /* 0x000fe20000724270 */
[----:B------:R-:W-:Y:S01]  /*2360*/  @P2 IMAD.MOV.U32 R91, RZ, RZ, R159 ;  /* 0x000000ffff5b2224 */ /* 0x000fe200078e009f */
[----:B------:R-:W-:Y:S01]  /*2370*/  BSSY B1, `(.L_x_38) ;  /* 0x0000009000017945 */ /* 0x000fe20003800000 */
[----:B------:R-:W-:-:S04]  /*2380*/  FMUL R90, R90, R155 ;  /* 0x0000009b5a5a7220 */ /* 0x000fc80000400000 */
[----:B------:R-:W-:-:S05]  /*2390*/  FFMA R90, R93, R154, R90 ;  /* 0x0000009a5d5a7223 */ /* 0x000fca000000005a */
[----:B------:R-:W-:-:S04]  /*23a0*/  F2FP.BF16.F32.PACK_AB R90, RZ, R90 ;  /* 0x0000005aff5a723e */ /* 0x000fc800000010ff */
[----:B------:R-:W-:Y:S01]  /*23b0*/  PRMT R92, R90, 0x7610, R92 ;  /* 0x000076105a5c7816 */ /* 0x000fe2000000005c */
[----:B------:R-:W-:-:S05]  /*23c0*/  @P2 IMAD.MOV.U32 R90, RZ, RZ, R158 ;  /* 0x000000ffff5a2224 */ /* 0x000fca00078e009e */
[----:B------:R1:W-:Y:S01]  /*23d0*/  @P2 STG.E.U16 desc[UR36][R90.64+0x12], R92 ;  /* 0x0000125c5a002986 */ /* 0x0003e2000c101524 */
[----:B------:R-:W-:Y:S05]  /*23e0*/  @!P1 BRA `(.L_x_39) ;  /* 0x0000000000049947 */ /* 0x000fea0003800000 */
[----:B------:R0:W5:Y:S02]  /*23f0*/  LDG.E.LTC128B.U16 R172, desc[UR36][R88.64+0x10] ;  /* 0x0000102458ac7981 */ /* 0x000164000c1e1520 */
.L_x_39:
[----:B------:R-:W-:Y:S05]  /*2400*/  BSYNC B1 ;  /* 0x0000000000017941 */ /* 0x000fea0003800000 */
.L_x_38:
[----:B-1---5:R-:W-:Y:S01]  /*2410*/  IMAD.U32 R90, R172, 0x10000, RZ ;  /* 0x00010000ac5a7824 */ /* 0x022fe200078e00ff */
[----:B------:R-:W-:Y:S01]  /*2420*/  ISETP.GT.AND P2, PT, R0, 0x9, P0 ;  /* 0x000000090000780c */ /* 0x000fe20000744270 */
[----:B------:R-:W-:Y:S02]  /*2430*/  BSSY B1, `(.L_x_40) ;  /* 0x000000a000017945 */ /* 0x000fe40003800000 */
[----:B------:R-:W-:Y:S01]  /*2440*/  FMUL R91, R90, R155 ;  /* 0x0000009b5a5b7220 */ /* 0x000fe20000400000 */
[----:B------:R-:W-:-:S03]  /*2450*/  @P1 IMAD.MOV.U32 R90, RZ, RZ, R168 ;  /* 0x000000ffff5a1224 */ /* 0x000fc600078e00a8 */
[----:B------:R-:W-:-:S05]  /*2460*/  FFMA R91, R94, R154, R91 ;  /* 0x0000009a5e5b7223 */ /* 0x000fca000000005b */
[----:B------:R-:W-:-:S04]  /*2470*/  F2FP.BF16.F32.PACK_AB R91, RZ, R91 ;  /* 0x0000005bff5b723e */ /* 0x000fc800000010ff */
[----:B------:R-:W-:Y:S02]  /*2480*/  PRMT R92, R91, 0x7610, R92 ;  /* 0x000076105b5c7816 */ /* 0x000fe4000000005c */
[----:B------:R-:W-:-:S05]  /*2490*/  @P1 MOV R91, R169 ;  /* 0x000000a9005b1202 */ /* 0x000fca0000000f00 */
[----:B------:R1:W-:Y:S01]  /*24a0*/  @P1 STG.E.U16 desc[UR36][R90.64+0x10], R92 ;  /* 0x0000105c5a001986 */ /* 0x0003e2000c101524 */
[----:B------:R-:W-:Y:S05]  /*24b0*/  @!P2 BRA `(.L_x_41) ;  /* 0x000000000004a947 */ /* 0x000fea0003800000 */
[----:B------:R0:W5:Y:S02]  /*24c0*/  LDG.E.LTC128B.U16 R172, desc[UR36][R88.64+0x12] ;  /* 0x0000122458ac7981 */ /* 0x000164000c1e1520 */
.L_x_41:
[----:B------:R-:W-:Y:S05]  /*24d0*/  BSYNC B1 ;  /* 0x0000000000017941 */ /* 0x000fea0003800000 */
.L_x_40:
        /* <DEDUP_REMOVED lines=12> */
.L_x_43:
[----:B------:R-:W-:Y:S05]  /*25a0*/  BSYNC B1 ;  /* 0x0000000000017941 */ /* 0x000fea0003800000 */
.L_x_42:
        /* <DEDUP_REMOVED lines=12> */
.L_x_45:
[----:B------:R-:W-:Y:S05]  /*2670*/  BSYNC B1 ;  /* 0x0000000000017941 */ /* 0x000fea0003800000 */
.L_x_44:
[----:B-1---5:R-:W-:Y:S01]  /*2680*/  IMAD.U32 R90, R172, 0x10000, RZ ;  /* 0x00010000ac5a7824 */ /* 0x022fe200078e00ff */
[----:B------:R-:W-:Y:S01]  /*2690*/  @P2 MOV R91, R159 ;  /* 0x0000009f005b2202 */ /* 0x000fe20000000f00 */
[----:B------:R-:W-:Y:S01]  /*26a0*/  BSSY B1, `(.L_x_46) ;  /* 0x000000a000017945 */ /* 0x000fe20003800000 */
[----:B------:R-:W-:Y:S01]  /*26b0*/  ISETP.GT.AND P1, PT, R0, 0x10, P0 ;  /* 0x000000100000780c */ /* 0x000fe20000724270 */
        /* <DEDUP_REMOVED lines=8> */
.L_x_47:
[----:B------:R-:W-:Y:S05]  /*2740*/  BSYNC B1 ;  /* 0x0000000000017941 */ /* 0x000fea0003800000 */
.L_x_46:
        /* <DEDUP_REMOVED lines=12> */
.L_x_49:
[----:B------:R-:W-:Y:S05]  /*2810*/  BSYNC B1 ;  /* 0x0000000000017941 */ /* 0x000fea0003800000 */
.L_x_48:
        /* <DEDUP_REMOVED lines=12> */
.L_x_51:
[----:B------:R-:W-:Y:S05]  /*28e0*/  BSYNC B1 ;  /* 0x0000000000017941 */ /* 0x000fea0003800000 */
.L_x_50:
        /* <DEDUP_REMOVED lines=12> */
.L_x_53:
[----:B------:R-:W-:Y:S05]  /*29b0*/  BSYNC B1 ;  /* 0x0000000000017941 */ /* 0x000fea0003800000 */
.L_x_52:
        /* <DEDUP_REMOVED lines=12> */
.L_x_55:
[----:B------:R-:W-:Y:S05]  /*2a80*/  BSYNC B1 ;  /* 0x0000000000017941 */ /* 0x000fea0003800000 */
.L_x_54:
        /* <DEDUP_REMOVED lines=12> */
.L_x_57:
[----:B------:R-:W-:Y:S05]  /*2b50*/  BSYNC B1 ;  /* 0x0000000000017941 */ /* 0x000fea0003800000 */
.L_x_56:
        /* <DEDUP_REMOVED lines=12> */
.L_x_59:
[----:B------:R-:W-:Y:S05]  /*2c20*/  BSYNC B1 ;  /* 0x0000000000017941 */ /* 0x000fea0003800000 */
.L_x_58:
        /* <DEDUP_REMOVED lines=12> */
.L_x_61:
[----:B------:R-:W-:Y:S05]  /*2cf0*/  BSYNC B1 ;  /* 0x0000000000017941 */ /* 0x000fea0003800000 */
.L_x_60:
        /* <DEDUP_REMOVED lines=12> */
.L_x_63:
[----:B------:R-:W-:Y:S05]  /*2dc0*/  BSYNC B1 ;  /* 0x0000000000017941 */ /* 0x000fea0003800000 */
.L_x_62:
        /* <DEDUP_REMOVED lines=12> */
.L_x_65:
[----:B------:R-:W-:Y:S05]  /*2e90*/  BSYNC B1 ;  /* 0x0000000000017941 */ /* 0x000fea0003800000 */
.L_x_64:
        /* <DEDUP_REMOVED lines=12> */
.L_x_67:
[----:B------:R-:W-:Y:S05]  /*2f60*/  BSYNC B1 ;  /* 0x0000000000017941 */ /* 0x000fea0003800000 */
.L_x_66:
        /* <DEDUP_REMOVED lines=12> */
.L_x_69:
[----:B------:R-:W-:Y:S05]  /*3030*/  BSYNC B1 ;  /* 0x0000000000017941 */ /* 0x000fea0003800000 */
.L_x_68:
        /* <DEDUP_REMOVED lines=12> */
.L_x_71:
[----:B------:R-:W-:Y:S05]  /*3100*/  BSYNC B1 ;  /* 0x0000000000017941 */ /* 0x000fea0003800000 */
.L_x_70:
        /* <DEDUP_REMOVED lines=12> */
.L_x_73:
[----:B------:R-:W-:Y:S05]  /*31d0*/  BSYNC B1 ;  /* 0x0000000000017941 */ /* 0x000fea0003800000 */
.L_x_72:
        /* <DEDUP_REMOVED lines=12> */
.L_x_75:
[----:B------:R-:W-:Y:S05]  /*32a0*/  BSYNC B1 ;  /* 0x0000000000017941 */ /* 0x000fea0003800000 */
.L_x_74:
        /* <DEDUP_REMOVED lines=12> */
.L_x_77:
[----:B------:R-:W-:Y:S05]  /*3370*/  BSYNC B1 ;  /* 0x0000000000017941 */ /* 0x000fea0003800000 */
.L_x_76:
        /* <DEDUP_REMOVED lines=12> */
.L_x_79:
[----:B------:R-:W-:Y:S05]  /*3440*/  BSYNC B1 ;  /* 0x0000000000017941 */ /* 0x000fea0003800000 */
.L_x_78:
        /* <DEDUP_REMOVED lines=12> */
.L_x_81:
[----:B------:R-:W-:Y:S05]  /*3510*/  BSYNC B1 ;  /* 0x0000000000017941 */ /* 0x000fea0003800000 */
.L_x_80:
        /* <DEDUP_REMOVED lines=12> */
.L_x_83:
[----:B------:R-:W-:Y:S05]  /*35e0*/  BSYNC B1 ;  /* 0x0000000000017941 */ /* 0x000fea0003800000 */
.L_x_82:
        /* <DEDUP_REMOVED lines=12> */
.L_x_85:
[----:B------:R-:W-:Y:S05]  /*36b0*/  BSYNC B1 ;  /* 0x0000000000017941 */ /* 0x000fea0003800000 */
.L_x_84:
        /* <DEDUP_REMOVED lines=12> */
.L_x_87:
[----:B------:R-:W-:Y:S05]  /*3780*/  BSYNC B1 ;  /* 0x0000000000017941 */ /* 0x000fea0003800000 */
.L_x_86:
        /* <DEDUP_REMOVED lines=12> */
.L_x_89:
[----:B------:R-:W-:Y:S05]  /*3850*/  BSYNC B1 ;  /* 0x0000000000017941 */ /* 0x000fea0003800000 */
.L_x_88:
        /* <DEDUP_REMOVED lines=12> */
.L_x_91:
[----:B------:R-:W-:Y:S05]  /*3920*/  BSYNC B1 ;  /* 0x0000000000017941 */ /* 0x000fea0003800000 */
.L_x_90:
        /* <DEDUP_REMOVED lines=12> */
.L_x_93:
[----:B------:R-:W-:Y:S05]  /*39f0*/  BSYNC B1 ;  /* 0x0000000000017941 */ /* 0x000fea0003800000 */
.L_x_92:
        /* <DEDUP_REMOVED lines=12> */
.L_x_95:
[----:B------:R-:W-:Y:S05]  /*3ac0*/  BSYNC B1 ;  /* 0x0000000000017941 */ /* 0x000fea0003800000 */
.L_x_94:
        /* <DEDUP_REMOVED lines=12> */
.L_x_97:
[----:B------:R-:W-:Y:S05]  /*3b90*/  BSYNC B1 ;  /* 0x0000000000017941 */ /* 0x000fea0003800000 */
.L_x_96:
        /* <DEDUP_REMOVED lines=12> */
.L_x_99:
[----:B------:R-:W-:Y:S05]  /*3c60*/  BSYNC B1 ;  /* 0x0000000000017941 */ /* 0x000fea0003800000 */
.L_x_98:
        /* <DEDUP_REMOVED lines=12> */
.L_x_101:
[----:B------:R-:W-:Y:S05]  /*3d30*/  BSYNC B1 ;  /* 0x0000000000017941 */ /* 0x000fea0003800000 */
.L_x_100:
        /* <DEDUP_REMOVED lines=12> */
.L_x_103:
[----:B------:R-:W-:Y:S05]  /*3e00*/  BSYNC B1 ;  /* 0x0000000000017941 */ /* 0x000fea0003800000 */
.L_x_102:
        /* <DEDUP_REMOVED lines=12> */
.L_x_105:
[----:B------:R-:W-:Y:S05]  /*3ed0*/  BSYNC B1 ;  /* 0x0000000000017941 */ /* 0x000fea0003800000 */
.L_x_104:
        /* <DEDUP_REMOVED lines=12> */
.L_x_107:
[----:B------:R-:W-:Y:S05]  /*3fa0*/  BSYNC B1 ;  /* 0x0000000000017941 */ /* 0x000fea0003800000 */
.L_x_106:
        /* <DEDUP_REMOVED lines=12> */
.L_x_109:
[----:B------:R-:W-:Y:S05]  /*4070*/  BSYNC B1 ;  /* 0x0000000000017941 */ /* 0x000fea0003800000 */
.L_x_108:
        /* <DEDUP_REMOVED lines=12> */
.L_x_111:
[----:B------:R-:W-:Y:S05]  /*4140*/  BSYNC B1 ;  /* 0x0000000000017941 */ /* 0x000fea0003800000 */
.L_x_110:
        /* <DEDUP_REMOVED lines=12> */
.L_x_113:
[----:B------:R-:W-:Y:S05]  /*4210*/  BSYNC B1 ;  /* 0x0000000000017941 */ /* 0x000fea0003800000 */
.L_x_112:
        /* <DEDUP_REMOVED lines=12> */
.L_x_115:
[----:B------:R-:W-:Y:S05]  /*42e0*/  BSYNC B1 ;  /* 0x0000000000017941 */ /* 0x000fea0003800000 */
.L_x_114:
        /* <DEDUP_REMOVED lines=12> */
.L_x_117:
[----:B------:R-:W-:Y:S05]  /*43b0*/  BSYNC B1 ;  /* 0x0000000000017941 */ /* 0x000fea0003800000 */
.L_x_116:
        /* <DEDUP_REMOVED lines=12> */
.L_x_119:
[----:B------:R-:W-:Y:S05]  /*4480*/  BSYNC B1 ;  /* 0x0000000000017941 */ /* 0x000fea0003800000 */
.L_x_118:
        /* <DEDUP_REMOVED lines=12> */
.L_x_121:
[----:B------:R-:W-:Y:S05]  /*4550*/  BSYNC B1 ;  /* 0x0000000000017941 */ /* 0x000fea0003800000 */
.L_x_120:
        /* <DEDUP_REMOVED lines=12> */
.L_x_123:
[----:B------:R-:W-:Y:S05]  /*4620*/  BSYNC B1 ;  /* 0x0000000000017941 */ /* 0x000fea0003800000 */
.L_x_122:
        /* <DEDUP_REMOVED lines=12> */
.L_x_125:
[----:B------:R-:W-:Y:S05]  /*46f0*/  BSYNC B1 ;  /* 0x0000000000017941 */ /* 0x000fea0003800000 */
.L_x_124:
        /* <DEDUP_REMOVED lines=12> */
.L_x_127:
[----:B------:R-:W-:Y:S05]  /*47c0*/  BSYNC B1 ;  /* 0x0000000000017941 */ /* 0x000fea0003800000 */
.L_x_126:
        /* <DEDUP_REMOVED lines=12> */
.L_x_129:
[----:B------:R-:W-:Y:S05]  /*4890*/  BSYNC B1 ;  /* 0x0000000000017941 */ /* 0x000fea0003800000 */
.L_x_128:
        /* <DEDUP_REMOVED lines=12> */
.L_x_131:
[----:B------:R-:W-:Y:S05]  /*4960*/  BSYNC B1 ;  /* 0x0000000000017941 */ /* 0x000fea0003800000 */
.L_x_130:
        /* <DEDUP_REMOVED lines=12> */
.L_x_133:
[----:B------:R-:W-:Y:S05]  /*4a30*/  BSYNC B1 ;  /* 0x0000000000017941 */ /* 0x000fea0003800000 */
.L_x_132:
        /* <DEDUP_REMOVED lines=12> */
.L_x_135:
[----:B------:R-:W-:Y:S05]  /*4b00*/  BSYNC B1 ;  /* 0x0000000000017941 */ /* 0x000fea0003800000 */
.L_x_134:
        /* <DEDUP_REMOVED lines=12> */
.L_x_137:
[----:B------:R-:W-:Y:S05]  /*4bd0*/  BSYNC B1 ;  /* 0x0000000000017941 */ /* 0x000fea0003800000 */
.L_x_136:
        /* <DEDUP_REMOVED lines=12> */
.L_x_139:
[----:B------:R-:W-:Y:S05]  /*4ca0*/  BSYNC B1 ;  /* 0x0000000000017941 */ /* 0x000fea0003800000 */
.L_x_138:
        /* <DEDUP_REMOVED lines=12> */
.L_x_141:
[----:B------:R-:W-:Y:S05]  /*4d70*/  BSYNC B1 ;  /* 0x0000000000017941 */ /* 0x000fea0003800000 */
.L_x_140:
        /* <DEDUP_REMOVED lines=12> */
.L_x_143:
[----:B------:R-:W-:Y:S05]  /*4e40*/  BSYNC B1 ;  /* 0x0000000000017941 */ /* 0x000fea0003800000 */
.L_x_142:
        /* <DEDUP_REMOVED lines=12> */
.L_x_145:
[----:B------:R-:W-:Y:S05]  /*4f10*/  BSYNC B1 ;  /* 0x0000000000017941 */ /* 0x000fea0003800000 */
.L_x_144:
        /* <DEDUP_REMOVED lines=12> */
.L_x_147:
[----:B------:R-:W-:Y:S05]  /*4fe0*/  BSYNC B1 ;  /* 0x0000000000017941 */ /* 0x000fea0003800000 */
.L_x_146:
        /* <DEDUP_REMOVED lines=12> */
.L_x_149:
[----:B------:R-:W-:Y:S05]  /*50b0*/  BSYNC B1 ;  /* 0x0000000000017941 */ /* 0x000fea0003800000 */
.L_x_148:
        /* <DEDUP_REMOVED lines=12> */
.L_x_151:
[----:B------:R-:W-:Y:S05]  /*5180*/  BSYNC B1 ;  /* 0x0000000000017941 */ /* 0x000fea0003800000 */
.L_x_150:
[----:B-----5:R-:W-:Y:S01]  /*5190*/  IMAD.U32 R8, R172, 0x10000, RZ ;  /* 0x00010000ac087824 */ /* 0x020fe200078e00ff */
[----:B------:R-:W-:Y:S01]  /*51a0*/  ISETP.GT.AND P1, PT, R0, 0x79, P0 ;  /* 0x000000790000780c */ /* 0x000fe20000724270 */
[----:B------:R-:W-:Y:S01]  /*51b0*/  BSSY B1, `(.L_x_152) ;  /* 0x000000c000017945 */ /* 0x000fe20003800000 */
[----:B------:R-:W-:Y:S01]  /*51c0*/  IADD3 R153, P0, R153, 0x80, RZ ;  /* 0x0000008099997810 */ /* 0x000fe20007f1e0ff */
[----:B-1----:R-:W-:Y:S01]  /*51d0*/  FMUL R91, R8, R155 ;  /* 0x0000009b085b7220 */ /* 0x002fe20000400000 */
[----:B------:R-:W-:-:S03]  /*51e0*/  @P2 IMAD.MOV.U32 R8, RZ, RZ, R168 ;  /* 0x000000ffff082224 */ /* 0x000fc600078e00a8 */
[----:B------:R-:W-:-:S05]  /*51f0*/  FFMA R91, R150, R154, R91 ;  /* 0x0000009a965b7223 */ /* 0x000fca000000005b */
[----:B------:R-:W-:-:S04]  /*5200*/  F2FP.BF16.F32.PACK_AB R91, RZ, R91 ;  /* 0x0000005bff5b723e */ /* 0x000fc800000010ff */
[----:B------:R-:W-:Y:S01]  /*5210*/  PRMT R90, R91, 0x7610, R90 ;  /* 0x000076105b5a7816 */ /* 0x000fe2000000005a */
[----:B------:R-:W-:Y:S02]  /*5220*/  IMAD.X R91, RZ, RZ, R9, P0 ;  /* 0x000000ffff5b7224 */ /* 0x000fe400000e0609 */
[----:B------:R-:W-:-:S05]  /*5230*/  @P2 IMAD.MOV.U32 R9, RZ, RZ, R169 ;  /* 0x000000ffff092224 */ /* 0x000fca00078e00a9 */
[----:B------:R1:W-:Y:S01]  /*5240*/  @P2 STG.E.U16 desc[UR36][R8.64+0xf0], R90 ;  /* 0x0000f05a08002986 */ /* 0x0003e2000c101524 */
[----:B------:R-:W-:Y:S05]  /*5250*/  @!P1 BRA `(.L_x_153) ;  /* 0x0000000000049947 */ /* 0x000fea0003800000 */
[----:B------:R0:W5:Y:S02]  /*5260*/  LDG.E.LTC128B.U16 R172, desc[UR36][R88.64+0xf2] ;  /* 0x0000f22458ac7981 */ /* 0x000164000c1e1520 */
.L_x_153:
[----:B------:R-:W-:Y:S05]  /*5270*/  BSYNC B1 ;  /* 0x0000000000017941 */ /* 0x000fea0003800000 */
.L_x_152:
[----:B-1---5:R-:W-:Y:S01]  /*5280*/  IMAD.U32 R8, R172, 0x10000, RZ ;  /* 0x00010000ac087824 */ /* 0x022fe200078e00ff */
[----:B------:R-:W-:Y:S01]  /*5290*/  ISETP.GT.AND P0, PT, R3, 0x80, PT ;  /* 0x000000800300780c */ /* 0x000fe20003f04270 */
[-C--:B------:R-:W-:Y:S02]  /*52a0*/  IMAD R90, R91, R14.reuse, RZ ;  /* 0x0000000e5b5a7224 */ /* 0x080fe400078e02ff */
[----:B0-2---:R-:W-:Y:S01]  /*52b0*/  FMUL R88, R8, R155 ;  /* 0x0000009b08587220 */ /* 0x005fe20000400000 */
[----:B------:R-:W-:Y:S01]  /*52c0*/  IMAD.WIDE.U32 R8, R153, R14, R156 ;  /* 0x0000000e99087225 */ /* 0x000fe200078e009c */
[----:B------:R-:W-:-:S03]  /*52d0*/  ISETP.GT.AND P3, PT, R0, RZ, P0 ;  /* 0x000000ff0000720c */ /* 0x000fc60000764270 */
[----:B------:R-:W-:Y:S01]  /*52e0*/  FFMA R151, R151, R154, R88 ;  /* 0x0000009a97977223 */ /* 0x000fe20000000058 */
[----:B------:R-:W-:Y:S01]  /*52f0*/  IMAD R97, R153, R15, R90 ;  /* 0x0000000f99617224 */ /* 0x000fe200078e025a */
[----:B------:R-:W-:-:S03]  /*5300*/  LEA R88, P2, R8, R10, 0x1 ;  /* 0x0000000a08587211 */ /* 0x000fc600078408ff */
[----:B------:R-:W-:Y:S02]  /*5310*/  F2FP.BF16.F32.PACK_AB R151, RZ, R151 ;  /* 0x00000097ff97723e */ /* 0x000fe400000010ff */
[----:B------:R-:W-:-:S03]  /*5320*/  IADD3 R9, R9, R97, RZ ;  /* 0x0000006109097210 */ /* 0x000fc60007ffe0ff */
[----:B------:R0:W-:Y:S01]  /*5330*/  @P1 STG.E.U16 desc[UR36][R168.64+0xf2], R151 ;  /* 0x0000f297a8001986 */ /* 0x0001e2000c101524 */
[----:B------:R-:W-:-:S05]  /*5340*/  LEA.HI.X R89, R8, R11, R9, 0x1, P2 ;  /* 0x0000000b08597211 */ /* 0x000fca00010f0c09 */
[----:B------:R-:W2:Y:S01]  /*5350*/  @P3 LDG.E.LTC128B.U16 R172, desc[UR36][R88.64] ;  /* 0x0000002458ac3981 */ /* 0x000ea2000c1e1520 */
[----:B------:R-:W-:Y:S01]  /*5360*/  IMAD.WIDE.U32 R8, R153, R14, R6 ;  /* 0x0000000e99087225 */ /* 0x000fe200078e0006 */
[----:B------:R-:W-:Y:S01]  /*5370*/  SHF.L.U64.HI R95, R4, 0x8, R5 ;  /* 0x00000008045f7819 */ /* 0x000fe20000010205 */
[----:B------:R-:W-:Y:S01]  /*5380*/  BSSY B1, `(.L_x_154) ;  /* 0x0000011000017945 */ /* 0x000fe20003800000 */
[----:B------:R-:W-:Y:S01]  /*5390*/  ISETP.GT.AND P2, PT, R0, 0x1, P0 ;  /* 0x000000010000780c */ /* 0x000fe20000744270 */
[----:B------:R-:W-:Y:S02]  /*53a0*/  IMAD.IADD R9, R97, 0x1, R9 ;  /* 0x0000000161097824 */ /* 0x000fe400078e0209 */
[----:B------:R-:W-:Y:S02]  /*53b0*/  IMAD.SHL.U32 R93, R4, 0x100, RZ ;  /* 0x00000100045d7824 */ /* 0x000fe400078e00ff */
[----:B--2---:R-:W-:-:S04]  /*53c0*/  IMAD.U32 R90, R172, 0x10000, RZ ;  /* 0x00010000ac5a7824 */ /* 0x004fc800078e00ff */
[----:B------:R-:W-:Y:S01]  /*53d0*/  FMUL R15, R90, R155 ;  /* 0x0000009b5a0f7220 */ /* 0x000fe20000400000 */
[----:B------:R-:W-:Y:S01]  /*53e0*/  IMAD.WIDE.U32 R90, R23, R12, R8 ;  /* 0x0000000c175a7225 */ /* 0x000fe200078e0008 */
[----:B------:R-:W-:-:S03]  /*53f0*/  IADD3 R8, P1, R93, R158, RZ ;  /* 0x0000009e5d087210 */ /* 0x000fc60007f3e0ff */
[----:B------:R-:W-:Y:S01]  /*5400*/  FFMA R15, R24, R154, R15 ;  /* 0x0000009a180f7223 */ /* 0x000fe2000000000f */
[----:B------:R-:W-:Y:S01]  /*5410*/  IMAD.IADD R5, R13, 0x1, R91 ;  /* 0x000000010d057824 */ /* 0x000fe200078e025b */
[C---:B------:R-:W-:Y:S01]  /*5420*/  LEA R4, P4, R90.reuse, R10, 0x1 ;  /* 0x0000000a5a047211 */ /* 0x040fe200078808ff */
[----:B------:R-:W-:Y:S02]  /*5430*/  IMAD.X R9, R95, 0x1, R159, P1 ;  /* 0x000000015f097824 */ /* 0x000fe400008e069f */
[----:B------:R-:W-:Y:S02]  /*5440*/  F2FP.BF16.F32.PACK_AB R15, RZ, R15 ;  /* 0x0000000fff0f723e */ /* 0x000fe400000010ff */
[----:B------:R-:W-:-:S03]  /*5450*/  LEA.HI.X R5, R90, R11, R5, 0x1, P4 ;  /* 0x0000000b5a057211 */ /* 0x000fc600020f0c05 */
[----:B------:R0:W-:Y:S01]  /*5460*/  @P3 STG.E.U16 desc[UR36][R8.64], R15 ;  /* 0x0000000f08003986 */ /* 0x0001e2000c101524 */
[----:B------:R-:W-:Y:S05]  /*5470*/  @!P2 BRA `(.L_x_155) ;  /* 0x000000000004a947 */ /* 0x000fea0003800000 */
[----:B------:R1:W5:Y:S02]  /*5480*/  LDG.E.LTC128B.U16 R172, desc[UR36][R4.64+0x2] ;  /* 0x0000022404ac7981 */ /* 0x000364000c1e1520 */
.L_x_155:
[----:B------:R-:W-:Y:S05]  /*5490*/  BSYNC B1 ;  /* 0x0000000000017941 */ /* 0x000fea0003800000 */
.L_x_154:
[----:B-----5:R-:W-:Y:S01]  /*54a0*/  IMAD.U32 R24, R172, 0x10000, RZ ;  /* 0x00010000ac187824 */ /* 0x020fe200078e00ff */
[----:B------:R-:W-:Y:S01]  /*54b0*/  ISETP.GT.AND P1, PT, R3, 0x88, PT ;  /* 0x000000880300780c */ /* 0x000fe20003f24270 */
[----:B0-----:R-:W-:Y:S01]  /*54c0*/  IMAD.WIDE.U32 R14, R153, R14, R162 ;  /* 0x0000000e990e7225 */ /* 0x001fe200078e00a2 */
[----:B------:R-:W-:Y:S03]  /*54d0*/  BSSY B1, `(.L_x_156) ;  /* 0x000000e000017945 */ /* 0x000fe60003800000 */
[----:B------:R-:W-:Y:S01]  /*54e0*/  FMUL R24, R24, R155 ;  /* 0x0000009b18187220 */ /* 0x000fe20000400000 */
[----:B------:R-:W-:Y:S01]  /*54f0*/  ISETP.GT.AND P3, PT, R0, RZ, P1 ;  /* 0x000000ff0000720c */ /* 0x000fe20000f64270 */
[----:B------:R-:W-:Y:S01]  /*5500*/  IMAD.IADD R97, R97, 0x1, R15 ;  /* 0x0000000161617824 */ /* 0x000fe200078e020f */
[----:B------:R-:W-:Y:S01]  /*5510*/  IADD3 R21, P5, R20, R14, RZ ;  /* 0x0000000e14157210 */ /* 0x000fe20007fbe0ff */
[----:B------:R-:W-:Y:S01]  /*5520*/  FFMA R24, R25, R154, R24 ;  /* 0x0000009a19187223 */ /* 0x000fe20000000018 */
[----:B------:R-:W-:-:S03]  /*5530*/  IADD3 R20, P4, R6, R14, RZ ;  /* 0x0000000e06147210 */ /* 0x000fc60007f9e0ff */
[----:B------:R-:W-:Y:S01]  /*5540*/  IMAD.X R156, R97, 0x1, R157, P5 ;  /* 0x00000001619c7824 */ /* 0x000fe200028e069d */
[----:B------:R-:W-:Y:S02]  /*5550*/  F2FP.BF16.F32.PACK_AB R24, RZ, R24 ;  /* 0x00000018ff18723e */ /* 0x000fe400000010ff */
[----:B------:R-:W-:-:S03]  /*5560*/  LEA R14, P5, R21, R10, 0x1 ;  /* 0x0000000a150e7211 */ /* 0x000fc600078a08ff */
[----:B------:R0:W-:Y:S01]  /*5570*/  @P2 STG.E.U16 desc[UR36][R8.64+0x2], R24 ;  /* 0x0000021808002986 */ /* 0x0001e2000c101524 */
[----:B------:R-:W-:Y:S01]  /*5580*/  LEA.HI.X R15, R21, R11, R156, 0x1, P5 ;  /* 0x0000000b150f7211 */ /* 0x000fe200028f0c9c */
[----:B------:R-:W-:Y:S08]  /*5590*/  @!P3 BRA `(.L_x_157) ;  /* 0x000000000004b947 */ /* 0x000ff00003800000 */
[----:B------:R2:W5:Y:S02]  /*55a0*/  LDG.E.LTC128B.U16 R172, desc[UR36][R14.64] ;  /* 0x000000240eac7981 */ /* 0x000564000c1e1520 */
.L_x_157:
[----:B------:R-:W-:Y:S05]  /*55b0*/  BSYNC B1 ;  /* 0x0000000000017941 */ /* 0x000fea0003800000 */
.L_x_156:
[----:B-----5:R-:W-:Y:S01]  /*55c0*/  SHF.L.U32 R6, R172, 0x10, RZ ;  /* 0x00000010ac067819 */ /* 0x020fe200000006ff */
[----:B------:R-:W-:Y:S01]  /*55d0*/  IMAD.X R21, R7, 0x1, R97, P4 ;  /* 0x0000000107157824 */ /* 0x000fe200020e0661 */
[----:B------:R-:W-:Y:S01]  /*55e0*/  ISETP.GT.AND P2, PT, R0, 0x1, P1 ;  /* 0x000000010000780c */ /* 0x000fe20000f44270 */
[----:B------:R-:W-:Y:S02]  /*55f0*/  BSSY B1, `(.L_x_158) ;  /* 0x000000d000017945 */ /* 0x000fe40003800000 */
[----:B------:R-:W-:Y:S01]  /*5600*/  FMUL R3, R6, R155 ;  /* 0x0000009b06037220 */ /* 0x000fe20000400000 */
[----:B------:R-:W-:Y:S01]  /*5610*/  IADD3 R6, P4, R8, R165, RZ ;  /* 0x000000a508067210 */ /* 0x000fe20007f9e0ff */
[----:B--2---:R-:W-:-:S04]  /*5620*/  IMAD.WIDE.U32 R14, R23, R12, R20 ;  /* 0x0000000c170e7225 */ /* 0x004fc800078e0014 */
[----:B------:R-:W-:Y:S01]  /*5630*/  FFMA R3, R26, R154, R3 ;  /* 0x0000009a1a037223 */ /* 0x000fe20000000003 */
[----:B------:R-:W-:Y:S01]  /*5640*/  IMAD.X R7, R9, 0x1, R167, P4 ;  /* 0x0000000109077824 */ /* 0x000fe200020e06a7 */
[----:B------:R-:W-:Y:S01]  /*5650*/  LEA R10, P5, R14, R10, 0x1 ;  /* 0x0000000a0e0a7211 */ /* 0x000fe200078a08ff */
[----:B------:R-:W-:Y:S02]  /*5660*/  IMAD.IADD R13, R13, 0x1, R15 ;  /* 0x000000010d0d7824 */ /* 0x000fe400078e020f */
[----:B------:R-:W-:-:S03]  /*5670*/  F2FP.BF16.F32.PACK_AB R3, RZ, R3 ;  /* 0x00000003ff03723e */ /* 0x000fc600000010ff */
[----:B------:R-:W-:Y:S02]  /*5680*/  LEA.HI.X R11, R14, R11, R13, 0x1, P5 ;  /* 0x0000000b0e0b7211 */ /* 0x000fe400028f0c0d */
[----:B------:R2:W-:Y:S01]  /*5690*/  @P3 STG.E.U16 desc[UR36][R6.64], R3 ;  /* 0x0000000306003986 */ /* 0x0005e2000c101524 */
[----:B------:R-:W-:Y:S05]  /*56a0*/  @!P2 BRA `(.L_x_159) ;  /* 0x000000000004a947 */ /* 0x000fea0003800000 */
[----:B------:R0:W5:Y:S02]  /*56b0*/  LDG.E.LTC128B.U16 R172, desc[UR36][R10.64+0x2] ;  /* 0x000002240aac7981 */ /* 0x000164000c1e1520 */
.L_x_159:
[----:B------:R-:W-:Y:S05]  /*56c0*/  BSYNC B1 ;  /* 0x0000000000017941 */ /* 0x000fea0003800000 */
.L_x_158:
[----:B-----5:R-:W-:Y:S01]  /*56d0*/  IMAD.U32 R12, R172, 0x10000, RZ ;  /* 0x00010000ac0c7824 */ /* 0x020fe200078e00ff */
[----:B------:R-:W-:Y:S01]  /*56e0*/  ISETP.GT.AND P3, PT, R0, 0x8, P0 ;  /* 0x000000080000780c */ /* 0x000fe20000764270 */
[----:B------:R-:W-:Y:S02]  /*56f0*/  BSSY B1, `(.L_x_160) ;  /* 0x0000007000017945 */ /* 0x000fe40003800000 */
[----:B------:R-:W-:-:S04]  /*5700*/  FMUL R12, R12, R155 ;  /* 0x0000009b0c0c7220 */ /* 0x000fc80000400000 */
[----:B------:R-:W-:-:S05]  /*5710*/  FFMA R12, R27, R154, R12 ;  /* 0x0000009a1b0c7223 */ /* 0x000fca000000000c */
[----:B------:R-:W-:-:S05]  /*5720*/  F2FP.BF16.F32.PACK_AB R12, RZ, R12 ;  /* 0x0000000cff0c723e */ /* 0x000fca00000010ff */
[----:B------:R0:W-:Y:S01]  /*5730*/  @P2 STG.E.U16 desc[UR36][R6.64+0x2], R12 ;  /* 0x0000020c06002986 */ /* 0x0001e2000c101524 */
[----:B------:R-:W-:Y:S05]  /*5740*/  @!P3 BRA `(.L_x_161) ;  /* 0x000000000004b947 */ /* 0x000fea0003800000 */
[----:B------:R0:W5:Y:S02]  /*5750*/  LDG.E.LTC128B.U16 R172, desc[UR36][R4.64+0x10] ;  /* 0x0000102404ac7981 */ /* 0x000164000c1e1520 */
.L_x_161:
[----:B------:R-:W-:Y:S05]  /*5760*/  BSYNC B1 ;  /* 0x0000000000017941 */ /* 0x000fea0003800000 */
.L_x_160:
[----:B0-2--5:R-:W-:Y:S01]  /*5770*/  IMAD.U32 R6, R172, 0x10000, RZ ;  /* 0x00010000ac067824 */ /* 0x025fe200078e00ff */
[----:B------:R-:W-:Y:S01]  /*5780*/  ISETP.GT.AND P2, PT, R0, 0x9, P0 ;  /* 0x000000090000780c */ /* 0x000fe20000744270 */
[----:B------:R-:W-:Y:S01]  /*5790*/  IMAD.MOV.U32 R7, RZ, RZ, R9 ;  /* 0x000000ffff077224 */ /* 0x000fe200078e0009 */
[----:B------:R-:W-:Y:S01]  /*57a0*/  BSSY B1, `(.L_x_162) ;  /* 0x0000008000017945 */ /* 0x000fe20003800000 */
[----:B------:R-:W-:Y:S01]  /*57b0*/  FMUL R3, R6, R155 ;  /* 0x0000009b06037220 */ /* 0x000fe20000400000 */
[----:B------:R-:W-:-:S03]  /*57c0*/  IMAD.MOV.U32 R6, RZ, RZ, R8 ;  /* 0x000000ffff067224 */ /* 0x000fc600078e0008 */
[----:B------:R-:W-:-:S05]  /*57d0*/  FFMA R3, R28, R154, R3 ;  /* 0x0000009a1c037223 */ /* 0x000fca0000000003 */
[----:B------:R-:W-:-:S05]  /*57e0*/  F2FP.BF16.F32.PACK_AB R3, RZ, R3 ;  /* 0x00000003ff03723e */ /* 0x000fca00000010ff */
[----:B------:R0:W-:Y:S01]  /*57f0*/  @P3 STG.E.U16 desc[UR36][R6.64+0x10], R3 ;  /* 0x0000100306003986 */ /* 0x0001e2000c101524 */
[----:B------:R-:W-:Y:S05]  /*5800*/  @!P2 BRA `(.L_x_163) ;  /* 0x000000000004a947 */ /* 0x000fea0003800000 */
[----:B------:R2:W5:Y:S02]  /*5810*/  LDG.E.LTC128B.U16 R172, desc[UR36][R4.64+0x12] ;  /* 0x0000122404ac7981 */ /* 0x000564000c1e1520 */
.L_x_163:
[----:B------:R-:W-:Y:S05]  /*5820*/  BSYNC B1 ;  /* 0x0000000000017941 */ /* 0x000fea0003800000 */
.L_x_162:
        /* <DEDUP_REMOVED lines=9> */
.L_x_165:
[----:B------:R-:W-:Y:S05]  /*58c0*/  BSYNC B1 ;  /* 0x0000000000017941 */ /* 0x000fea0003800000 */
.L_x_164:
[----:B0----5:R-:W-:Y:S01]  /*58d0*/  SHF.L.U32 R12, R172, 0x10, RZ ;  /* 0x00000010ac0c7819 */ /* 0x021fe200000006ff */
[----:B------:R-:W-:Y:S01]  /*58e0*/  BSSY B1, `(.L_x_166) ;  /* 0x000000a000017945 */ /* 0x000fe20003800000 */
[----:B------:R-:W-:Y:S02]  /*58f0*/  IADD3 R8, P3, R165, R8, RZ ;  /* 0x00000008a5087210 */ /* 0x000fe40007f7e0ff */
[----:B------:R-:W-:Y:S01]  /*5900*/  ISETP.GT.AND P2, PT, R0, 0x9, P1 ;  /* 0x000000090000780c */ /* 0x000fe20000f44270 */
[----:B------:R-:W-:Y:S02]  /*5910*/  FMUL R3, R12, R155 ;  /* 0x0000009b0c037220 */ /* 0x000fe40000400000 */
[----:B------:R-:W-:Y:S02]  /*5920*/  IMAD.X R9, R167, 0x1, R9, P3 ;  /* 0x00000001a7097824 */ /* 0x000fe400018e0609 */
[----:B------:R-:W-:-:S05]  /*5930*/  FFMA R3, R30, R154, R3 ;  /* 0x0000009a1e037223 */ /* 0x000fca0000000003 */
[----:B------:R-:W-:-:S05]  /*5940*/  F2FP.BF16.F32.PACK_AB R3, RZ, R3 ;  /* 0x00000003ff03723e */ /* 0x000fca00000010ff */
[----:B------:R0:W-:Y:S01]  /*5950*/  @P4 STG.E.U16 desc[UR36][R8.64+0x10], R3 ;  /* 0x0000100308004986 */ /* 0x0001e2000c101524 */
[----:B------:R-:W-:Y:S05]  /*5960*/  @!P2 BRA `(.L_x_167) ;  /* 0x000000000004a947 */ /* 0x000fea0003800000 */
[----:B------:R0:W5:Y:S02]  /*5970*/  LDG.E.LTC128B.U16 R172, desc[UR36][R10.64+0x12] ;  /* 0x000012240aac7981 */ /* 0x000164000c1e1520 */
.L_x_167:
[----:B------:R-:W-:Y:S05]  /*5980*/  BSYNC B1 ;  /* 0x0000000000017941 */ /* 0x000fea0003800000 */
.L_x_166:
[----:B0----5:R-:W-:Y:S01]  /*5990*/  IMAD.U32 R8, R172, 0x10000, RZ ;  /* 0x00010000ac087824 */ /* 0x021fe200078e00ff */
[----:B------:R-:W-:Y:S01]  /*59a0*/  ISETP.GT.AND P3, PT, R0, 0x10, P0 ;  /* 0x000000100000780c */ /* 0x000fe20000764270 */
[----:B------:R-:W-:Y:S02]  /*59b0*/  BSSY B1, `(.L_x_168) ;  /* 0x0000009000017945 */ /* 0x000fe40003800000 */
[----:B------:R-:W-:-:S04]  /*59c0*/  FMUL R8, R8, R155 ;  /* 0x0000009b08087220 */ /* 0x000fc80000400000 */
[----:B------:R-:W-:Y:S01]  /*59d0*/  FFMA R31, R31, R154, R8 ;  /* 0x0000009a1f1f7223 */ /* 0x000fe20000000008 */
[----:B------:R-:W-:-:S04]  /*59e0*/  IADD3 R8, P4, P5, R165, R158, R93 ;  /* 0x0000009ea5087210 */ /* 0x000fc80007d9e05d */
[----:B------:R-:W-:Y:S02]  /*59f0*/  F2FP.BF16.F32.PACK_AB R31, RZ, R31 ;  /* 0x0000001fff1f723e */ /* 0x000fe400000010ff */
[----:B------:R-:W-:-:S05]  /*5a00*/  IADD3.X R9, R167, R159, R95, P4, P5 ;  /* 0x0000009fa7097210 */ /* 0x000fca00027ea45f */
[----:B------:R0:W-:Y:S01]  /*5a10*/  @P2 STG.E.U16 desc[UR36][R8.64+0x12], R31 ;  /* 0x0000121f08002986 */ /* 0x0001e2000c101524 */
[----:B------:R-:W-:Y:S05]  /*5a20*/  @!P3 BRA `(.L_x_169) ;  /* 0x000000000004b947 */ /* 0x000fea0003800000 */
[----:B------:R0:W5:Y:S02]  /*5a30*/  LDG.E.LTC128B.U16 R172, desc[UR36][R4.64+0x20] ;  /* 0x0000202404ac7981 */ /* 0x000164000c1e1520 */
.L_x_169:
[----:B------:R-:W-:Y:S05]  /*5a40*/  BSYNC B1 ;  /* 0x0000000000017941 */ /* 0x000fea0003800000 */
.L_x_168:
        /* <DEDUP_REMOVED lines=9> */
.L_x_171:
[----:B------:R-:W-:Y:S05]  /*5ae0*/  BSYNC B1 ;  /* 0x0000000000017941 */ /* 0x000fea0003800000 */
.L_x_170:
        /* <DEDUP_REMOVED lines=9> */
.L_x_173:
[----:B------:R-:W-:Y:S05]  /*5b80*/  BSYNC B1 ;  /* 0x0000000000017941 */ /* 0x000fea0003800000 */
.L_x_172:
[----:B0----5:R-:W-:Y:S01]  /*5b90*/  IMAD.U32 R12, R172, 0x10000, RZ ;  /* 0x00010000ac0c7824 */ /* 0x021fe200078e00ff */
        /* <DEDUP_REMOVED lines=8> */
.L_x_175:
[----:B------:R-:W-:Y:S05]  /*5c20*/  BSYNC B1 ;  /* 0x0000000000017941 */ /* 0x000fea0003800000 */
.L_x_174:
        /* <DEDUP_REMOVED lines=9> */
.L_x_177:
[----:B------:R-:W-:Y:S05]  /*5cc0*/  BSYNC B1 ;  /* 0x0000000000017941 */ /* 0x000fea0003800000 */
.L_x_176:
        /* <DEDUP_REMOVED lines=9> */
.L_x_179:
[----:B------:R-:W-:Y:S05]  /*5d60*/  BSYNC B1 ;  /* 0x0000000000017941 */ /* 0x000fea0003800000 */
.L_x_178:
        /* <DEDUP_REMOVED lines=9> */
.L_x_181:
[----:B------:R-:W-:Y:S05]  /*5e00*/  BSYNC B1 ;  /* 0x0000000000017941 */ /* 0x000fea0003800000 */
.L_x_180:
[----:B0----5:R-:W-:Y:S01]  /*5e10*/  SHF.L.U32 R12, R172, 0x10, RZ ;  /* 0x00000010ac0c7819 */ /* 0x021fe200000006ff */
[----:B------:R-:W-:Y:S01]  /*5e20*/  BSSY B1, `(.L_x_182) ;  /* 0x0000008000017945 */ /* 0x000fe20003800000 */
[----:B------:R-:W-:-:S03]  /*5e30*/  ISETP.GT.AND P2, PT, R0, 0x19, P1 ;  /* 0x000000190000780c */ /* 0x000fc60000f44270 */
[----:B------:R-:W-:-:S04]  /*5e40*/  FMUL R3, R12, R155 ;  /* 0x0000009b0c037220 */ /* 0x000fc80000400000 */
[----:B------:R-:W-:-:S05]  /*5e50*/  FFMA R3, R38, R154, R3 ;  /* 0x0000009a26037223 */ /* 0x000fca0000000003 */
[----:B------:R-:W-:-:S05]  /*5e60*/  F2FP.BF16.F32.PACK_AB R3, RZ, R3 ;  /* 0x00000003ff03723e */ /* 0x000fca00000010ff */
[----:B------:R0:W-:Y:S01]  /*5e70*/  @P3 STG.E.U16 desc[UR36][R8.64+0x30], R3 ;  /* 0x0000300308003986 */ /* 0x0001e2000c101524 */
[----:B------:R-:W-:Y:S05]  /*5e80*/  @!P2 BRA `(.L_x_183) ;  /* 0x000000000004a947 */ /* 0x000fea0003800000 */
[----:B------:R0:W5:Y:S02]  /*5e90*/  LDG.E.LTC128B.U16 R172, desc[UR36][R10.64+0x32] ;  /* 0x000032240aac7981 */ /* 0x000164000c1e1520 */
.L_x_183:
[----:B------:R-:W-:Y:S05]  /*5ea0*/  BSYNC B1 ;  /* 0x0000000000017941 */ /* 0x000fea0003800000 */
.L_x_182:
        /* <DEDUP_REMOVED lines=9> */
.L_x_185:
[----:B------:R-:W-:Y:S05]  /*5f40*/  BSYNC B1 ;  /* 0x0000000000017941 */ /* 0x000fea0003800000 */
.L_x_184:
        /* <DEDUP_REMOVED lines=9> */
.L_x_187:
[----:B------:R-:W-:Y:S05]  /*5fe0*/  BSYNC B1 ;  /* 0x0000000000017941 */ /* 0x000fea0003800000 */
.L_x_186:
        /* <DEDUP_REMOVED lines=9> */
.L_x_189:
[----:B------:R-:W-:Y:S05]  /*6080*/  BSYNC B1 ;  /* 0x0000000000017941 */ /* 0x000fea0003800000 */
.L_x_188:
        /* <DEDUP_REMOVED lines=9> */
.L_x_191:
[----:B------:R-:W-:Y:S05]  /*6120*/  BSYNC B1 ;  /* 0x0000000000017941 */ /* 0x000fea0003800000 */
.L_x_190:
        /* <DEDUP_REMOVED lines=9> */
.L_x_193:
[----:B------:R-:W-:Y:S05]  /*61c0*/  BSYNC B1 ;  /* 0x0000000000017941 */ /* 0x000fea0003800000 */
.L_x_192:
        /* <DEDUP_REMOVED lines=9> */
.L_x_195:
[----:B------:R-:W-:Y:S05]  /*6260*/  BSYNC B1 ;  /* 0x0000000000017941 */ /* 0x000fea0003800000 */
.L_x_194:
        /* <DEDUP_REMOVED lines=9> */
.L_x_197:
[----:B------:R-:W-:Y:S05]  /*6300*/  BSYNC B1 ;  /* 0x0000000000017941 */ /* 0x000fea0003800000 */
.L_x_196:
        /* <DEDUP_REMOVED lines=9> */
.L_x_199:
[----:B------:R-:W-:Y:S05]  /*63a0*/  BSYNC B1 ;  /* 0x0000000000017941 */ /* 0x000fea0003800000 */
.L_x_198:
[----:B-----5:R-:W-:Y:S01]  /*63b0*/  SHF.L.U32 R12, R172, 0x10, RZ ;  /* 0x00000010ac0c7819 */ /* 0x020fe200000006ff */
        /* <DEDUP_REMOVED lines=8> */
.L_x_201:
[----:B------:R-:W-:Y:S05]  /*6440*/  BSYNC B1 ;  /* 0x0000000000017941 */ /* 0x000fea0003800000 */
.L_x_200:
        /* <DEDUP_REMOVED lines=9> */
.L_x_203:
[----:B------:R-:W-:Y:S05]  /*64e0*/  BSYNC B1 ;  /* 0x0000000000017941 */ /* 0x000fea0003800000 */
.L_x_202:
        /* <DEDUP_REMOVED lines=9> */
.L_x_205:
[----:B------:R-:W-:Y:S05]  /*6580*/  BSYNC B1 ;  /* 0x0000000000017941 */ /* 0x000fea0003800000 */
.L_x_204:
        /* <DEDUP_REMOVED lines=9> */
.L_x_207:
[----:B------:R-:W-:Y:S05]  /*6620*/  BSYNC B1 ;  /* 0x0000000000017941 */ /* 0x000fea0003800000 */
.L_x_206:
        /* <DEDUP_REMOVED lines=9> */
.L_x_209:
[----:B------:R-:W-:Y:S05]  /*66c0*/  BSYNC B1 ;  /* 0x0000000000017941 */ /* 0x000fea0003800000 */
.L_x_208:
        /* <DEDUP_REMOVED lines=9> */
.L_x_211:
[----:B------:R-:W-:Y:S05]  /*6760*/  BSYNC B1 ;  /* 0x0000000000017941 */ /* 0x000fea0003800000 */
.L_x_210:
        /* <DEDUP_REMOVED lines=9> */
.L_x_213:
[----:B------:R-:W-:Y:S05]  /*6800*/  BSYNC B1 ;  /* 0x0000000000017941 */ /* 0x000fea0003800000 */
.L_x_212:
        /* <DEDUP_REMOVED lines=9> */
.L_x_215:
[----:B------:R-:W-:Y:S05]  /*68a0*/  BSYNC B1 ;  /* 0x0000000000017941 */ /* 0x000fea0003800000 */
.L_x_214:
        /* <DEDUP_REMOVED lines=9> */
.L_x_217:
[----:B------:R-:W-:Y:S05]  /*6940*/  BSYNC B1 ;  /* 0x0000000000017941 */ /* 0x000fea0003800000 */
.L_x_216:
        /* <DEDUP_REMOVED lines=9> */
.L_x_219:
[----:B------:R-:W-:Y:S05]  /*69e0*/  BSYNC B1 ;  /* 0x0000000000017941 */ /* 0x000fea0003800000 */
.L_x_218:
        /* <DEDUP_REMOVED lines=9> */
.L_x_221:
[----:B------:R-:W-:Y:S05]  /*6a80*/  BSYNC B1 ;  /* 0x0000000000017941 */ /* 0x000fea0003800000 */
.L_x_220:
        /* <DEDUP_REMOVED lines=9> */
.L_x_223:
[----:B------:R-:W-:Y:S05]  /*6b20*/  BSYNC B1 ;  /* 0x0000000000017941 */ /* 0x000fea0003800000 */
.L_x_222:
        /* <DEDUP_REMOVED lines=9> */
.L_x_225:
[----:B------:R-:W-:Y:S05]  /*6bc0*/  BSYNC B1 ;  /* 0x0000000000017941 */ /* 0x000fea0003800000 */
.L_x_224:
        /* <DEDUP_REMOVED lines=9> */
.L_x_227:
[----:B------:R-:W-:Y:S05]  /*6c60*/  BSYNC B1 ;  /* 0x0000000000017941 */ /* 0x000fea0003800000 */
.L_x_226:
        /* <DEDUP_REMOVED lines=9> */
.L_x_229:
[----:B------:R-:W-:Y:S05]  /*6d00*/  BSYNC B1 ;  /* 0x0000000000017941 */ /* 0x000fea0003800000 */
.L_x_228:
        /* <DEDUP_REMOVED lines=9> */
.L_x_231:
[----:B------:R-:W-:Y:S05]  /*6da0*/  BSYNC B1 ;  /* 0x0000000000017941 */ /* 0x000fea0003800000 */
.L_x_230:
        /* <DEDUP_REMOVED lines=9> */
.L_x_233:
[----:B------:R-:W-:Y:S05]  /*6e40*/  BSYNC B1 ;  /* 0x0000000000017941 */ /* 0x000fea0003800000 */
.L_x_232:
        /* <DEDUP_REMOVED lines=9> */
.L_x_235:
[----:B------:R-:W-:Y:S05]  /*6ee0*/  BSYNC B1 ;  /* 0x0000000000017941 */ /* 0x000fea0003800000 */
.L_x_234:
        /* <DEDUP_REMOVED lines=9> */
.L_x_237:
[----:B------:R-:W-:Y:S05]  /*6f80*/  BSYNC B1 ;  /* 0x0000000000017941 */ /* 0x000fea0003800000 */
.L_x_236:
        /* <DEDUP_REMOVED lines=9> */
.L_x_239:
[----:B------:R-:W-:Y:S05]  /*7020*/  BSYNC B1 ;  /* 0x0000000000017941 */ /* 0x000fea0003800000 */
.L_x_238:
        /* <DEDUP_REMOVED lines=9> */
.L_x_241:
[----:B------:R-:W-:Y:S05]  /*70c0*/  BSYNC B1 ;  /* 0x0000000000017941 */ /* 0x000fea0003800000 */
.L_x_240:
        /* <DEDUP_REMOVED lines=9> */
.L_x_243:
[----:B------:R-:W-:Y:S05]  /*7160*/  BSYNC B1 ;  /* 0x0000000000017941 */ /* 0x000fea0003800000 */
.L_x_242:
        /* <DEDUP_REMOVED lines=9> */
.L_x_245:
[----:B------:R-:W-:Y:S05]  /*7200*/  BSYNC B1 ;  /* 0x0000000000017941 */ /* 0x000fea0003800000 */
.L_x_244:
        /* <DEDUP_REMOVED lines=9> */
.L_x_247:
[----:B------:R-:W-:Y:S05]  /*72a0*/  BSYNC B1 ;  /* 0x0000000000017941 */ /* 0x000fea0003800000 */
.L_x_246:
        /* <DEDUP_REMOVED lines=9> */
.L_x_249:
[----:B------:R-:W-:Y:S05]  /*7340*/  BSYNC B1 ;  /* 0x0000000000017941 */ /* 0x000fea0003800000 */
.L_x_248:
        /* <DEDUP_REMOVED lines=9> */
.L_x_251:
[----:B------:R-:W-:Y:S05]  /*73e0*/  BSYNC B1 ;  /* 0x0000000000017941 */ /* 0x000fea0003800000 */
.L_x_250:
        /* <DEDUP_REMOVED lines=9> */
.L_x_253:
[----:B------:R-:W-:Y:S05]  /*7480*/  BSYNC B1 ;  /* 0x0000000000017941 */ /* 0x000fea0003800000 */
.L_x_252:
        /* <DEDUP_REMOVED lines=9> */
.L_x_255:
[----:B------:R-:W-:Y:S05]  /*7520*/  BSYNC B1 ;  /* 0x0000000000017941 */ /* 0x000fea0003800000 */
.L_x_254:
        /* <DEDUP_REMOVED lines=9> */
.L_x_257:
[----:B------:R-:W-:Y:S05]  /*75c0*/  BSYNC B1 ;  /* 0x0000000000017941 */ /* 0x000fea0003800000 */
.L_x_256:
        /* <DEDUP_REMOVED lines=9> */
.L_x_259:
[----:B------:R-:W-:Y:S05]  /*7660*/  BSYNC B1 ;  /* 0x0000000000017941 */ /* 0x000fea0003800000 */
.L_x_258:
        /* <DEDUP_REMOVED lines=9> */
.L_x_261:
[----:B------:R-:W-:Y:S05]  /*7700*/  BSYNC B1 ;  /* 0x0000000000017941 */ /* 0x000fea0003800000 */
.L_x_260:
        /* <DEDUP_REMOVED lines=9> */
.L_x_263:
[----:B------:R-:W-:Y:S05]  /*77a0*/  BSYNC B1 ;  /* 0x0000000000017941 */ /* 0x000fea0003800000 */
.L_x_262:
        /* <DEDUP_REMOVED lines=9> */
.L_x_265:
[----:B------:R-:W-:Y:S05]  /*7840*/  BSYNC B1 ;  /* 0x0000000000017941 */ /* 0x000fea0003800000 */
.L_x_264:
        /* <DEDUP_REMOVED lines=9> */
.L_x_267:
[----:B------:R-:W-:Y:S05]  /*78e0*/  BSYNC B1 ;  /* 0x0000000000017941 */ /* 0x000fea0003800000 */
.L_x_266:
        /* <DEDUP_REMOVED lines=9> */
.L_x_269:
[----:B------:R-:W-:Y:S05]  /*7980*/  BSYNC B1 ;  /* 0x0000000000017941 */ /* 0x000fea0003800000 */
.L_x_268:
        /* <DEDUP_REMOVED lines=9> */
.L_x_271:
[----:B------:R-:W-:Y:S05]  /*7a20*/  BSYNC B1 ;  /* 0x0000000000017941 */ /* 0x000fea0003800000 */
.L_x_270:
        /* <DEDUP_REMOVED lines=9> */
.L_x_273:
[----:B------:R-:W-:Y:S05]  /*7ac0*/  BSYNC B1 ;  /* 0x0000000000017941 */ /* 0x000fea0003800000 */
.L_x_272:
        /* <DEDUP_REMOVED lines=9> */
.L_x_275:
[----:B------:R-:W-:Y:S05]  /*7b60*/  BSYNC B1 ;  /* 0x0000000000017941 */ /* 0x000fea0003800000 */
.L_x_274:
[----:B012--5:R-:W-:Y:S01]  /*7b70*/  IMAD.U32 R4, R172, 0x10000, RZ ;  /* 0x00010000ac047824 */ /* 0x027fe200078e00ff */
        /* <DEDUP_REMOVED lines=8> */
.L_x_277:
[----:B------:R-:W-:Y:S05]  /*7c00*/  BSYNC B1 ;  /* 0x0000000000017941 */ /* 0x000fea0003800000 */
.L_x_276:
[----:B0----5:R-:W-:Y:S01]  /*7c10*/  IMAD.U32 R4, R172, 0x10000, RZ ;  /* 0x00010000ac047824 */ /* 0x021fe200078e00ff */
[----:B------:R-:W-:Y:S01]  /*7c20*/  ISETP.GT.AND P1, PT, R0, 0x79, P1 ;  /* 0x000000790000780c */ /* 0x000fe20000f24270 */
[----:B------:R-:W-:Y:S01]  /*7c30*/  @P2 IMAD.MOV.U32 R5, RZ, RZ, R9 ;  /* 0x000000ffff052224 */ /* 0x000fe200078e0009 */
[----:B------:R-:W-:Y:S01]  /*7c40*/  BSSY B1, `(.L_x_278) ;  /* 0x0000008000017945 */ /* 0x000fe20003800000 */
[----:B------:R-:W-:Y:S01]  /*7c50*/  FMUL R3, R4, R155 ;  /* 0x0000009b04037220 */ /* 0x000fe20000400000 */
[----:B------:R-:W-:-:S03]  /*7c60*/  @P2 IMAD.MOV.U32 R4, RZ, RZ, R8 ;  /* 0x000000ffff042224 */ /* 0x000fc600078e0008 */
[----:B------:R-:W-:-:S05]  /*7c70*/  FFMA R3, R86, R154, R3 ;  /* 0x0000009a56037223 */ /* 0x000fca0000000003 */
[----:B------:R-:W-:-:S05]  /*7c80*/  F2FP.BF16.F32.PACK_AB R3, RZ, R3 ;  /* 0x00000003ff03723e */ /* 0x000fca00000010ff */
[----:B------:R0:W-:Y:S01]  /*7c90*/  @P2 STG.E.U16 desc[UR36][R4.64+0xf0], R3 ;  /* 0x0000f00304002986 */ /* 0x0001e2000c101524 */
[----:B------:R-:W-:Y:S05]  /*7ca0*/  @!P1 BRA `(.L_x_279) ;  /* 0x0000000000049947 */ /* 0x000fea0003800000 */
[----:B------:R2:W5:Y:S02]  /*7cb0*/  LDG.E.LTC128B.U16 R172, desc[UR36][R10.64+0xf2] ;  /* 0x0000f2240aac7981 */ /* 0x000564000c1e1520 */
.L_x_279:
[----:B------:R-:W-:Y:S05]  /*7cc0*/  BSYNC B1 ;  /* 0x0000000000017941 */ /* 0x000fea0003800000 */
.L_x_278:
[----:B------:R-:W-:Y:S05]  /*7cd0*/  @!P1 BRA `(.L_x_280) ;  /* 0x00000024004c9947 */ /* 0x000fea0003800000 */
[----:B-----5:R-:W-:-:S04]  /*7ce0*/  IMAD.U32 R172, R172, 0x10000, RZ ;  /* 0x00010000acac7824 */ /* 0x020fc800078e00ff */
[----:B------:R-:W-:-:S04]  /*7cf0*/  FMUL R172, R172, R155 ;  /* 0x0000009bacac7220 */ /* 0x000fc80000400000 */
[----:B------:R-:W-:-:S05]  /*7d00*/  FFMA R172, R87, R154, R172 ;  /* 0x0000009a57ac7223 */ /* 0x000fca00000000ac */
[----:B------:R-:W-:-:S05]  /*7d10*/  F2FP.BF16.F32.PACK_AB R172, RZ, R172 ;  /* 0x000000acffac723e */ /* 0x000fca00000010ff */
[----:B------:R0:W-:Y:S01]  /*7d20*/  STG.E.U16 desc[UR36][R8.64+0xf2], R172 ;  /* 0x0000f2ac08007986 */ /* 0x0001e2000c101524 */
[----:B------:R-:W-:Y:S05]  /*7d30*/  BRA `(.L_x_280) ;  /* 0x0000002400347947 */ /* 0x000fea0003800000 */
.L_x_29:
[----:B------:R-:W-:Y:S01]  /*7d40*/  ULDC.64 UR4, c[0x0][0x5c0] ;  /* 0x0001700000047ab9 */ /* 0x000fe20000000a00 */
[-C--:B------:R-:W-:Y:S01]  /*7d50*/  FMUL R88, R88, R154.reuse ;  /* 0x0000009a58587220 */ /* 0x080fe20000400000 */
[----:B------:R-:W-:Y:S01]  /*7d60*/  LEA R8, P0, R166, UR4, 0x1 ;  /* 0x00000004a6087c11 */ /* 0x000fe2000f8008ff */
[----:B------:R-:W-:Y:S01]  /*7d70*/  IMAD.SHL.U32 R7, R4, 0x10, RZ ;  /* 0x0000001004077824 */ /* 0x000fe200078e00ff */
[----:B------:R-:W-:Y:S01]  /*7d80*/  ISETP.GT.AND P2, PT, R0, 0x1, P3 ;  /* 0x000000010000780c */ /* 0x000fe20001f44270 */
[-C--:B------:R-:W-:Y:S01]  /*7d90*/  FMUL R89, R89, R154.reuse ;  /* 0x0000009a59597220 */ /* 0x080fe20000400000 */
[----:B------:R-:W-:Y:S01]  /*7da0*/  LEA.HI.X R9, R166, UR5, R169, 0x1, P0 ;  /* 0x00000005a6097c11 */ /* 0x000fe200080f0ca9 */
[-C--:B------:R-:W-:Y:S01]  /*7db0*/  FMUL R90, R90, R154.reuse ;  /* 0x0000009a5a5a7220 */ /* 0x080fe20000400000 */
[----:B------:R-:W-:Y:S01]  /*7dc0*/  ISETP.GT.AND P0, PT, R3, 0x8, PT ;  /* 0x000000080300780c */ /* 0x000fe20003f04270 */
[----:B------:R-:W-:Y:S01]  /*7dd0*/  FMUL R91, R91, R154 ;  /* 0x0000009a5b5b7220 */ /* 0x000fe20000400000 */
[----:B------:R-:W-:Y:S01]  /*7de0*/  F2FP.BF16.F32.PACK_AB R88, RZ, R88 ;  /* 0x00000058ff58723e */ /* 0x000fe200000010ff */
[-C--:B------:R-:W-:Y:S01]  /*7df0*/  FMUL R92, R92, R154.reuse ;  /* 0x0000009a5c5c7220 */ /* 0x080fe20000400000 */
[----:B------:R-:W-:Y:S01]  /*7e00*/  ISETP.GT.AND P4, PT, R0, RZ, P0 ;  /* 0x000000ff0000720c */ /* 0x000fe20000784270 */
[----:B------:R-:W-:Y:S01]  /*7e10*/  FMUL R93, R93, R154 ;  /* 0x0000009a5d5d7220 */ /* 0x000fe20000400000 */
[----:B------:R-:W-:Y:S01]  /*7e20*/  SHF.L.U64.HI R6, R4, 0x4, R5 ;  /* 0x0000000404067819 */ /* 0x000fe20000010205 */
[----:B------:R-:W-:Y:S01]  /*7e30*/  @P1 STG.E.U16 desc[UR36][R8.64], R88 ;  /* 0x0000005808001986 */ /* 0x000fe2000c101524 */
[----:B------:R-:W-:Y:S01]  /*7e40*/  IADD3 R10, P5, R7, R8, RZ ;  /* 0x00000008070a7210 */ /* 0x000fe20007fbe0ff */
[-C--:B------:R-:W-:Y:S01]  /*7e50*/  FMUL R94, R94, R154.reuse ;  /* 0x0000009a5e5e7220 */ /* 0x080fe20000400000 */
[----:B------:R-:W-:Y:S01]  /*7e60*/  ISETP.GT.AND P1, PT, R0, 0x1, P0 ;  /* 0x000000010000780c */ /* 0x000fe20000724270 */
[----:B------:R-:W-:Y:S01]  /*7e70*/  FMUL R95, R95, R154 ;  /* 0x0000009a5f5f7220 */ /* 0x000fe20000400000 */
[----:B------:R-:W-:Y:S01]  /*7e80*/  F2FP.BF16.F32.PACK_AB R89, RZ, R89 ;  /* 0x00000059ff59723e */ /* 0x000fe200000010ff */
[----:B------:R-:W-:Y:S01]  /*7e90*/  IMAD.X R11, R6, 0x1, R9, P5 ;  /* 0x00000001060b7824 */ /* 0x000fe200028e0609 */
[----:B------:R-:W-:Y:S01]  /*7ea0*/  F2FP.BF16.F32.PACK_AB R90, RZ, R90 ;  /* 0x0000005aff5a723e */ /* 0x000fe200000010ff */
[-C--:B------:R-:W-:Y:S01]  /*7eb0*/  FMUL R96, R96, R154.reuse ;  /* 0x0000009a60607220 */ /* 0x080fe20000400000 */
[----:B------:R-:W-:Y:S01]  /*7ec0*/  F2FP.BF16.F32.PACK_AB R91, RZ, R91 ;  /* 0x0000005bff5b723e */ /* 0x000fe200000010ff */
[----:B------:R-:W-:Y:S01]  /*7ed0*/  @P2 STG.E.U16 desc[UR36][R8.64+0x2], R89 ;  /* 0x0000025908002986 */ /* 0x000fe2000c101524 */
[C---:B------:R-:W-:Y:S01]  /*7ee0*/  ISETP.GT.AND P5, PT, R0.reuse, 0x9, P3 ;  /* 0x000000090000780c */ /* 0x040fe20001fa4270 */
[-C--:B------:R-:W-:Y:S01]  /*7ef0*/  FMUL R97, R97, R154.reuse ;  /* 0x0000009a61617220 */ /* 0x080fe20000400000 */
[C---:B------:R-:W-:Y:S01]  /*7f00*/  ISETP.GT.AND P2, PT, R0.reuse, 0x8, P0 ;  /* 0x000000080000780c */ /* 0x040fe20000744270 */
[----:B------:R-:W-:Y:S01]  /*7f10*/  @P4 STG.E.U16 desc[UR36][R10.64], R90 ;  /* 0x0000005a0a004986 */ /* 0x000fe2000c101524 */
[----:B------:R-:W-:Y:S01]  /*7f20*/  ISETP.GT.AND P4, PT, R0, 0x8, P3 ;  /* 0x000000080000780c */ /* 0x000fe20001f84270 */
[----:B------:R-:W-:Y:S01]  /*7f30*/  FMUL R98, R98, R154 ;  /* 0x0000009a62627220 */ /* 0x000fe20000400000 */
[----:B------:R-:W-:Y:S01]  /*7f40*/  F2FP.BF16.F32.PACK_AB R92, RZ, R92 ;  /* 0x0000005cff5c723e */ /* 0x000fe200000010ff */
[----:B------:R-:W-:Y:S01]  /*7f50*/  @P1 STG.E.U16 desc[UR36][R10.64+0x2], R91 ;  /* 0x0000025b0a001986 */ /* 0x000fe2000c101524 */
[----:B------:R-:W-:Y:S01]  /*7f60*/  ISETP.GT.AND P1, PT, R0, 0x9, P0 ;  /* 0x000000090000780c */ /* 0x000fe20000724270 */
[-C--:B------:R-:W-:Y:S01]  /*7f70*/  FMUL R99, R99, R154.reuse ;  /* 0x0000009a63637220 */ /* 0x080fe20000400000 */
[----:B------:R-:W-:Y:S01]  /*7f80*/  F2FP.BF16.F32.PACK_AB R93, RZ, R93 ;  /* 0x0000005dff5d723e */ /* 0x000fe200000010ff */
[----:B------:R-:W-:Y:S01]  /*7f90*/  FMUL R100, R100, R154 ;  /* 0x0000009a64647220 */ /* 0x000fe20000400000 */
[----:B------:R-:W-:Y:S01]  /*7fa0*/  F2FP.BF16.F32.PACK_AB R94, RZ, R94 ;  /* 0x0000005eff5e723e */ /* 0x000fe200000010ff */
[-C--:B------:R-:W-:Y:S01]  /*7fb0*/  FMUL R101, R101, R154.reuse ;  /* 0x0000009a65657220 */ /* 0x080fe20000400000 */
[----:B------:R-:W-:Y:S01]  /*7fc0*/  F2FP.BF16.F32.PACK_AB R95, RZ, R95 ;  /* 0x0000005fff5f723e */ /* 0x000fe200000010ff */
[----:B------:R-:W-:Y:S01]  /*7fd0*/  FMUL R102, R102, R154 ;  /* 0x0000009a66667220 */ /* 0x000fe20000400000 */
[----:B------:R-:W-:Y:S01]  /*7fe0*/  F2FP.BF16.F32.PACK_AB R96, RZ, R96 ;  /* 0x00000060ff60723e */ /* 0x000fe200000010ff */
[----:B------:R-:W-:Y:S01]  /*7ff0*/  @P4 STG.E.U16 desc[UR36][R8.64+0x10], R92 ;  /* 0x0000105c08004986 */ /* 0x000fe2000c101524 */
[C---:B------:R-:W-:Y:S01]  /*8000*/  ISETP.GT.AND P4, PT, R0.reuse, 0x10, P3 ;  /* 0x000000100000780c */ /* 0x040fe20001f84270 */
[-C--:B------:R-:W-:Y:S01]  /*8010*/  FMUL R103, R103, R154.reuse ;  /* 0x0000009a67677220 */ /* 0x080fe20000400000 */
[----:B------:R-:W-:Y:S01]  /*8020*/  F2FP.BF16.F32.PACK_AB R97, RZ, R97 ;  /* 0x00000061ff61723e */ /* 0x000fe200000010ff */
[----:B------:R-:W-:Y:S01]  /*8030*/  @P5 STG.E.U16 desc[UR36][R8.64+0x12], R93 ;  /* 0x0000125d08005986 */ /* 0x000fe2000c101524 */
[----:B------:R-:W-:Y:S01]  /*8040*/  ISETP.GT.AND P5, PT, R0, 0x11, P0 ;  /* 0x000000110000780c */ /* 0x000fe200007a4270 */
        /* <DEDUP_REMOVED lines=74> */
[-C--:B------:R-:W-:Y:S01]  /*84f0*/  FMUL R125, R125, R154.reuse ;  /* 0x0000009a7d7d7220 */ /* 0x080fe20000400000 */
[----:B------:R-:W-:Y:S01]  /*8500*/  F2FP.BF16.F32.PACK_AB R119, RZ, R119 ;  /* 0x00000077ff77723e */ /* 0x000fe200000010ff */
[----:B------:R-:W-:Y:S01]  /*8510*/  FMUL R126, R126, R154 ;  /* 0x0000009a7e7e7220 */ /* 0x000fe20000400000 */
[----:B------:R-:W-:Y:S01]  /*8520*/  F2FP.BF16.F32.PACK_AB R120, RZ, R120 ;  /* 0x00000078ff78723e */ /* 0x000fe200000010ff */
        /* <DEDUP_REMOVED lines=87> */
[----:B------:R-:W-:Y:S01]  /*8aa0*/  SHF.L.U64.HI R15, R4, 0x8, R5 ;  /* 0x00000008040f7819 */ /* 0x000fe20000010205 */
[----:B------:R-:W-:Y:S01]  /*8ab0*/  @P2 STG.E.U16 desc[UR36][R8.64+0xa2], R129 ;  /* 0x0000a28108002986 */ /* 0x000fe2000c101524 */
[----:B------:R-:W-:Y:S01]  /*8ac0*/  ISETP.GT.AND P2, PT, R0, 0x59, P3 ;  /* 0x000000590000780c */ /* 0x000fe20001f44270 */
[-C--:B------:R-:W-:Y:S01]  /*8ad0*/  FMUL R25, R25, R154.reuse ;  /* 0x0000009a19197220 */ /* 0x080fe20000400000 */
[----:B------:R-:W-:Y:S01]  /*8ae0*/  SHF.L.U32 R21, R4, 0x8, RZ ;  /* 0x0000000804157819 */ /* 0x000fe200000006ff */
[----:B------:R-:W-:Y:S01]  /*8af0*/  @P5 STG.E.U16 desc[UR36][R10.64+0xa0], R130 ;  /* 0x0000a0820a005986 */ /* 0x000fe2000c101524 */
[----:B------:R-:W-:Y:S01]  /*8b00*/  ISETP.GT.AND P5, PT, R0, 0x58, P0 ;  /* 0x000000580000780c */ /* 0x000fe200007a4270 */
        /* <DEDUP_REMOVED lines=26> */
[-C--:B------:R-:W-:Y:S01]  /*8cb0*/  FMUL R32, R32, R154.reuse ;  /* 0x0000009a20207220 */ /* 0x080fe20000400000 */
[----:B------:R-:W-:Y:S01]  /*8cc0*/  F2FP.BF16.F32.PACK_AB R25, RZ, R25 ;  /* 0x00000019ff19723e */ /* 0x000fe200000010ff */
[----:B------:R-:W-:Y:S01]  /*8cd0*/  FMUL R33, R33, R154 ;  /* 0x0000009a21217220 */ /* 0x000fe20000400000 */
        /* <DEDUP_REMOVED lines=26> */
[----:B------:R-:W-:Y:S01]  /*8e80*/  F2FP.BF16.F32.PACK_AB R33, RZ, R33 ;  /* 0x00000021ff21723e */ /* 0x000fe200000010ff */
[----:B------:R-:W-:Y:S01]  /*8e90*/  FMUL R41, R41, R154 ;  /* 0x0000009a29297220 */ /* 0x000fe20000400000 */
[----:B------:R-:W-:Y:S01]  /*8ea0*/  F2FP.BF16.F32.PACK_AB R34, RZ, R34 ;  /* 0x00000022ff22723e */ /* 0x000fe200000010ff */
[-C--:B------:R-:W-:Y:S01]  /*8eb0*/  FMUL R42, R42, R154.reuse ;  /* 0x0000009a2a2a7220 */ /* 0x080fe20000400000 */
[----:B------:R-:W-:Y:S01]  /*8ec0*/  F2FP.BF16.F32.PACK_AB R35, RZ, R35 ;  /* 0x00000023ff23723e */ /* 0x000fe200000010ff */
[----:B------:R-:W-:Y:S01]  /*8ed0*/  @P4 STG.E.U16 desc[UR36][R10.64+0xd2], R143 ;  /* 0x0000d28f0a004986 */ /* 0x000fe2000c101524 */
[C---:B------:R-:W-:Y:S01]  /*8ee0*/  ISETP.GT.AND P4, PT, R0.reuse, 0x71, P0 ;  /* 0x000000710000780c */ /* 0x040fe20000784270 */
[----:B------:R-:W-:Y:S01]  /*8ef0*/  FMUL R43, R43, R154 ;  /* 0x0000009a2b2b7220 */ /* 0x000fe20000400000 */
[----:B------:R-:W-:Y:S01]  /*8f00*/  F2FP.BF16.F32.PACK_AB R36, RZ, R36 ;  /* 0x00000024ff24723e */ /* 0x000fe200000010ff */
[----:B------:R-:W-:Y:S01]  /*8f10*/  @P5 STG.E.U16 desc[UR36][R8.64+0xe0], R144 ;  /* 0x0000e09008005986 */ /* 0x000fe2000c101524 */
[----:B------:R-:W-:Y:S01]  /*8f20*/  ISETP.GT.AND P5, PT, R0, 0x70, P0 ;  /* 0x000000700000780c */ /* 0x000fe200007a4270 */
[----:B------:R-:W-:Y:S01]  /*8f30*/  @P1 IMAD.MOV.U32 R4, RZ, RZ, R8 ;  /* 0x000000ffff041224 */ /* 0x000fe200078e0008 */
[----:B------:R-:W-:Y:S01]  /*8f40*/  F2FP.BF16.F32.PACK_AB R37, RZ, R37 ;  /* 0x00000025ff25723e */ /* 0x000fe200000010ff */
[----:B------:R-:W-:Y:S01]  /*8f50*/  @P1 IMAD.MOV.U32 R5, RZ, RZ, R9 ;  /* 0x000000ffff051224 */ /* 0x000fe200078e0009 */
[----:B------:R-:W-:Y:S01]  /*8f60*/  F2FP.BF16.F32.PACK_AB R38, RZ, R38 ;  /* 0x00000026ff26723e */ /* 0x000fe200000010ff */
[-C--:B------:R-:W-:Y:S01]  /*8f70*/  FMUL R44, R44, R154.reuse ;  /* 0x0000009a2c2c7220 */ /* 0x080fe20000400000 */
[----:B------:R-:W-:Y:S01]  /*8f80*/  F2FP.BF16.F32.PACK_AB R39, RZ, R39 ;  /* 0x00000027ff27723e */ /* 0x000fe200000010ff */
[----:B------:R-:W-:Y:S01]  /*8f90*/  FMUL R45, R45, R154 ;  /* 0x0000009a2d2d7220 */ /* 0x000fe20000400000 */
[----:B------:R0:W-:Y:S01]  /*8fa0*/  @P1 STG.E.U16 desc[UR36][R4.64+0xe2], R145 ;  /* 0x0000e29104001986 */ /* 0x0001e2000c101524 */
[----:B------:R-:W-:Y:S01]  /*8fb0*/  IADD3 R12, P1, P2, R7, R8, R21 ;  /* 0x00000008070c7210 */ /* 0x000fe20007a3e015 */
[----:B------:R-:W-:Y:S01]  /*8fc0*/  FMUL R46, R46, R154 ;  /* 0x0000009a2e2e7220 */ /* 0x000fe20000400000 */
[----:B------:R-:W-:Y:S01]  /*8fd0*/  F2FP.BF16.F32.PACK_AB R40, RZ, R40 ;  /* 0x00000028ff28723e */ /* 0x000fe200000010ff */
[-C--:B------:R-:W-:Y:S01]  /*8fe0*/  FMUL R47, R47, R154.reuse ;  /* 0x0000009a2f2f7220 */ /* 0x080fe20000400000 */
[----:B------:R-:W-:Y:S01]  /*8ff0*/  IADD3.X R13, R6, R9, R15, P1, P2 ;  /* 0x00000009060d7210 */ /* 0x000fe20000fe440f */
[-C--:B------:R-:W-:Y:S01]  /*9000*/  FMUL R48, R48, R154.reuse ;  /* 0x0000009a30307220 */ /* 0x080fe20000400000 */
[----:B------:R-:W-:Y:S01]  /*9010*/  ISETP.GT.AND P1, PT, R3, 0x80, PT ;  /* 0x000000800300780c */ /* 0x000fe20003f24270 */
[-C--:B------:R-:W-:Y:S01]  /*9020*/  FMUL R49, R49, R154.reuse ;  /* 0x0000009a31317220 */ /* 0x080fe20000400000 */
[----:B------:R-:W-:Y:S01]  /*9030*/  ISETP.GT.AND P2, PT, R3, 0x88, PT ;  /* 0x000000880300780c */ /* 0x000fe20003f44270 */
[----:B------:R-:W-:Y:S01]  /*9040*/  FMUL R50, R50, R154 ;  /* 0x0000009a32327220 */ /* 0x000fe20000400000 */
[----:B------:R-:W-:Y:S01]  /*9050*/  F2FP.BF16.F32.PACK_AB R41, RZ, R41 ;  /* 0x00000029ff29723e */ /* 0x000fe200000010ff */
[----:B0-----:R-:W-:Y:S01]  /*9060*/  @P5 IMAD.MOV.U32 R4, RZ, RZ, R10 ;  /* 0x000000ffff045224 */ /* 0x001fe200078e000a */
[----:B------:R-:W-:Y:S01]  /*9070*/  F2FP.BF16.F32.PACK_AB R42, RZ, R42 ;  /* 0x0000002aff2a723e */ /* 0x000fe200000010ff */
[----:B------:R-:W-:Y:S01]  /*9080*/  @P5 IMAD.MOV.U32 R5, RZ, RZ, R11 ;  /* 0x000000ffff055224 */ /* 0x000fe200078e000b */
[----:B------:R-:W-:Y:S01]  /*9090*/  F2FP.BF16.F32.PACK_AB R43, RZ, R43 ;  /* 0x0000002bff2b723e */ /* 0x000fe200000010ff */
[----:B------:R-:W-:Y:S01]  /*90a0*/  FMUL R51, R51, R154 ;  /* 0x0000009a33337220 */ /* 0x000fe20000400000 */
[----:B------:R-:W-:Y:S01]  /*90b0*/  F2FP.BF16.F32.PACK_AB R44, RZ, R44 ;  /* 0x0000002cff2c723e */ /* 0x000fe200000010ff */
[-C--:B------:R-:W-:Y:S01]  /*90c0*/  FMUL R52, R52, R154.reuse ;  /* 0x0000009a34347220 */ /* 0x080fe20000400000 */
[----:B------:R0:W-:Y:S01]  /*90d0*/  @P5 STG.E.U16 desc[UR36][R4.64+0xe0], R146 ;  /* 0x0000e09204005986 */ /* 0x0001e2000c101524 */
[C---:B------:R-:W-:Y:S01]  /*90e0*/  ISETP.GT.AND P5, PT, R0.reuse, 0x78, P3 ;  /* 0x000000780000780c */ /* 0x040fe20001fa4270 */
[-C--:B------:R-:W-:Y:S01]  /*90f0*/  FMUL R53, R53, R154.reuse ;  /* 0x0000009a35357220 */ /* 0x080fe20000400000 */
[C---:B------:R-:W-:Y:S01]  /*9100*/  ISETP.GT.AND P3, PT, R0.reuse, 0x79, P3 ;  /* 0x000000790000780c */ /* 0x040fe20001f64270 */
[----:B------:R-:W-:Y:S01]  /*9110*/  @P4 STG.E.U16 desc[UR36][R10.64+0xe2], R147 ;  /* 0x0000e2930a004986 */ /* 0x000fe2000c101524 */
[----:B------:R-:W-:Y:S01]  /*9120*/  ISETP.GT.AND P4, PT, R0, 0x78, P0 ;  /* 0x000000780000780c */ /* 0x000fe20000784270 */
[-C--:B------:R-:W-:Y:S01]  /*9130*/  FMUL R54, R54, R154.reuse ;  /* 0x0000009a36367220 */ /* 0x080fe20000400000 */
[----:B------:R-:W-:Y:S01]  /*9140*/  ISETP.GT.AND P0, PT, R0, 0x79, P0 ;  /* 0x000000790000780c */ /* 0x000fe20000704270 */
[-C--:B------:R-:W-:Y:S01]  /*9150*/  FMUL R55, R55, R154.reuse ;  /* 0x0000009a37377220 */ /* 0x080fe20000400000 */
[----:B------:R-:W-:Y:S01]  /*9160*/  F2FP.BF16.F32.PACK_AB R45, RZ, R45 ;  /* 0x0000002dff2d723e */ /* 0x000fe200000010ff */
[----:B------:R-:W-:Y:S01]  /*9170*/  FMUL R56, R56, R154 ;  /* 0x0000009a38387220 */ /* 0x000fe20000400000 */
[----:B------:R-:W-:Y:S01]  /*9180*/  F2FP.BF16.F32.PACK_AB R46, RZ, R46 ;  /* 0x0000002eff2e723e */ /* 0x000fe200000010ff */
[----:B------:R-:W-:Y:S01]  /*9190*/  FMUL R57, R57, R154 ;  /* 0x0000009a39397220 */ /* 0x000fe20000400000 */
[----:B------:R-:W-:Y:S01]  /*91a0*/  F2FP.BF16.F32.PACK_AB R47, RZ, R47 ;  /* 0x0000002fff2f723e */ /* 0x000fe200000010ff */
[----:B------:R-:W-:Y:S01]  /*91b0*/  @P5 STG.E.U16 desc[UR36][R8.64+0xf0], R148 ;  /* 0x0000f09408005986 */ /* 0x000fe2000c101524 */
[----:B0-----:R-:W-:Y:S01]  /*91c0*/  IADD3 R4, P5, R21, R8, RZ ;  /* 0x0000000815047210 */ /* 0x001fe20007fbe0ff */
[----:B------:R-:W-:Y:S01]  /*91d0*/  FMUL R58, R58, R154 ;  /* 0x0000009a3a3a7220 */ /* 0x000fe20000400000 */
[----:B------:R-:W-:Y:S01]  /*91e0*/  F2FP.BF16.F32.PACK_AB R48, RZ, R48 ;  /* 0x00000030ff30723e */ /* 0x000fe200000010ff */
[----:B------:R0:W-:Y:S01]  /*91f0*/  @P3 STG.E.U16 desc[UR36][R8.64+0xf2], R149 ;  /* 0x0000f29508003986 */ /* 0x0001e2000c101524 */
[C---:B------:R-:W-:Y:S01]  /*9200*/  ISETP.GT.AND P3, PT, R0.reuse, RZ, P1 ;  /* 0x000000ff0000720c */ /* 0x040fe20000f64270 */
[----:B------:R-:W-:Y:S01]  /*9210*/  IMAD.X R5, R15, 0x1, R9, P5 ;  /* 0x000000010f057824 */ /* 0x000fe200028e0609 */
[C---:B------:R-:W-:Y:S01]  /*9220*/  ISETP.GT.AND P5, PT, R0.reuse, RZ, P2 ;  /* 0x000000ff0000720c */ /* 0x040fe200017a4270 */
        /* <DEDUP_REMOVED lines=8> */
[----:B------:R-:W-:Y:S01]  /*92b0*/  FMUL R61, R61, R154 ;  /* 0x0000009a3d3d7220 */ /* 0x000fe20000400000 */
[----:B------:R-:W-:Y:S01]  /*92c0*/  F2FP.BF16.F32.PACK_AB R51, RZ, R51 ;  /* 0x00000033ff33723e */ /* 0x000fe200000010ff */
[----:B------:R-:W-:Y:S01]  /*92d0*/  @P3 STG.E.U16 desc[UR36][R4.64], R24 ;  /* 0x0000001804003986 */ /* 0x000fe2000c101524 */
[C---:B0-----:R-:W-:Y:S01]  /*92e0*/  IADD3 R8, P3, R7.reuse, R4, RZ ;  /* 0x0000000407087210 */ /* 0x041fe20007f7e0ff */
[----:B------:R-:W-:Y:S01]  /*92f0*/  FMUL R62, R62, R154 ;  /* 0x0000009a3e3e7220 */ /* 0x000fe20000400000 */
[----:B------:R-:W-:Y:S01]  /*9300*/  F2FP.BF16.F32.PACK_AB R52, RZ, R52 ;  /* 0x00000034ff34723e */ /* 0x000fe200000010ff */
[----:B------:R-:W-:Y:S01]  /*9310*/  @P4 STG.E.U16 desc[UR36][R4.64+0x2], R25 ;  /* 0x0000021904004986 */ /* 0x000fe2000c101524 */
[----:B------:R-:W-:Y:S01]  /*9320*/  IADD3 R14, P4, R7, R4, RZ ;  /* 0x00000004070e7210 */ /* 0x000fe20007f9e0ff */
[--C-:B------:R-:W-:Y:S01]  /*9330*/  IMAD.X R9, R6, 0x1, R5.reuse, P3 ;  /* 0x0000000106097824 */ /* 0x100fe200018e0605 */
[----:B------:R-:W-:Y:S01]  /*9340*/  ISETP.GT.AND P3, PT, R0, 0x9, P2 ;  /* 0x000000090000780c */ /* 0x000fe20001764270 */
[-C--:B------:R-:W-:Y:S01]  /*9350*/  FMUL R63, R63, R154.reuse ;  /* 0x0000009a3f3f7220 */ /* 0x080fe20000400000 */
[----:B------:R-:W-:Y:S01]  /*9360*/  F2FP.BF16.F32.PACK_AB R53, RZ, R53 ;  /* 0x00000035ff35723e */ /* 0x000fe200000010ff */
[----:B------:R-:W-:Y:S01]  /*9370*/  IMAD.X R15, R6, 0x1, R5, P4 ;  /* 0x00000001060f7824 */ /* 0x000fe200020e0605 */
[----:B------:R-:W-:Y:S01]  /*9380*/  ISETP.GT.AND P4, PT, R0, 0x8, P1 ;  /* 0x000000080000780c */ /* 0x000fe20000f84270 */
[----:B------:R-:W-:Y:S01]  /*9390*/  FMUL R64, R64, R154 ;  /* 0x0000009a40407220 */ /* 0x000fe20000400000 */
[----:B------:R-:W-:Y:S01]  /*93a0*/  F2FP.BF16.F32.PACK_AB R54, RZ, R54 ;  /* 0x00000036ff36723e */ /* 0x000fe200000010ff */
[-C--:B------:R-:W-:Y:S01]  /*93b0*/  FMUL R65, R65, R154.reuse ;  /* 0x0000009a41417220 */ /* 0x080fe20000400000 */
        /* <DEDUP_REMOVED lines=13> */
[-C--:B------:R-:W-:Y:S01]  /*9490*/  FMUL R70, R70, R154.reuse ;  /* 0x0000009a46467220 */ /* 0x080fe20000400000 */
[----:B------:R-:W-:Y:S01]  /*94a0*/  @P5 STG.E.U16 desc[UR36][R4.64+0x12], R29 ;  /* 0x0000121d04005986 */ /* 0x000fe2000c101524 */
[C---:B------:R-:W-:Y:S01]  /*94b0*/  ISETP.GT.AND P5, PT, R0.reuse, 0x11, P1 ;  /* 0x000000110000780c */ /* 0x040fe20000fa4270 */
[----:B------:R-:W-:Y:S01]  /*94c0*/  FMUL R71, R71, R154 ;  /* 0x0000009a47477220 */ /* 0x000fe20000400000 */
[----:B------:R-:W-:Y:S01]  /*94d0*/  F2FP.BF16.F32.PACK_AB R58, RZ, R58 ;  /* 0x0000003aff3a723e */ /* 0x000fe200000010ff */
[----:B------:R-:W-:Y:S01]  /*94e0*/  @P0 STG.E.U16 desc[UR36][R8.64+0x10], R30 ;  /* 0x0000101e08000986 */ /* 0x000fe2000c101524 */
[----:B------:R-:W-:Y:S01]  /*94f0*/  ISETP.GT.AND P0, PT, R0, 0x10, P2 ;  /* 0x000000100000780c */ /* 0x000fe20001704270 */
        /* <DEDUP_REMOVED lines=11> */
[----:B------:R-:W-:Y:S01]  /*95b0*/  ISETP.GT.AND P5, PT, R0, 0x19, P1 ;  /* 0x000000190000780c */ /* 0x000fe20000fa4270 */
[--C-:B------:R-:W-:Y:S01]  /*95c0*/  @P0 IMAD.MOV.U32 R6, RZ, RZ, R12.reuse ;  /* 0x000000ffff060224 */ /* 0x100fe200078e000c */
[----:B------:R-:W-:Y:S01]  /*95d0*/  @P0 MOV R7, R13 ;  /* 0x0000000d00070202 */ /* 0x000fe20000000f00 */
[----:B------:R-:W-:Y:S01]  /*95e0*/  FMUL R75, R75, R154 ;  /* 0x0000009a4b4b7220 */ /* 0x000fe20000400000 */
[----:B------:R-:W-:Y:S01]  /*95f0*/  F2FP.BF16.F32.PACK_AB R62, RZ, R62 ;  /* 0x0000003eff3e723e */ /* 0x000fe200000010ff */
[-C--:B------:R-:W-:Y:S01]  /*9600*/  FMUL R76, R76, R154.reuse ;  /* 0x0000009a4c4c7220 */ /* 0x080fe20000400000 */
[----:B------:R-:W-:Y:S01]  /*9610*/  F2FP.BF16.F32.PACK_AB R63, RZ, R63 ;  /* 0x0000003fff3f723e */ /* 0x000fe200000010ff */
[----:B------:R0:W-:Y:S01]  /*9620*/  @P0 STG.E.U16 desc[UR36][R6.64+0x20], R34 ;  /* 0x0000202206000986 */ /* 0x0001e2000c101524 */
        /* <DEDUP_REMOVED lines=11> */
[--C-:B0-----:R-:W-:Y:S01]  /*96e0*/  @P3 IMAD.MOV.U32 R6, RZ, RZ, R12.reuse ;  /* 0x000000ffff063224 */ /* 0x101fe200078e000c */
[----:B------:R-:W-:Y:S01]  /*96f0*/  F2FP.BF16.F32.PACK_AB R69, RZ, R69 ;  /* 0x00000045ff45723e */ /* 0x000fe200000010ff */
[--C-:B------:R-:W-:Y:S01]  /*9700*/  @P3 IMAD.MOV.U32 R7, RZ, RZ, R13.reuse ;  /* 0x000000ffff073224 */ /* 0x100fe200078e000d */
[----:B------:R-:W-:Y:S01]  /*9710*/  F2FP.BF16.F32.PACK_AB R70, RZ, R70 ;  /* 0x00000046ff46723e */ /* 0x000fe200000010ff */
[-C--:B------:R-:W-:Y:S01]  /*9720*/  FMUL R82, R82, R154.reuse ;  /* 0x0000009a52527220 */ /* 0x080fe20000400000 */
[----:B------:R-:W-:Y:S01]  /*9730*/  F2FP.BF16.F32.PACK_AB R71, RZ, R71 ;  /* 0x00000047ff47723e */ /* 0x000fe200000010ff */
[-C--:B------:R-:W-:Y:S01]  /*9740*/  FMUL R83, R83, R154.reuse ;  /* 0x0000009a53537220 */ /* 0x080fe20000400000 */
[----:B------:R0:W-:Y:S01]  /*9750*/  @P3 STG.E.U16 desc[UR36][R6.64+0x22], R35 ;  /* 0x0000222306003986 */ /* 0x0001e2000c101524 */
        /* <DEDUP_REMOVED lines=11> */
[----:B0-----:R-:W-:Y:S01]  /*9810*/  @P0 IMAD.MOV.U32 R6, RZ, RZ, R12 ;  /* 0x000000ffff060224 */ /* 0x001fe200078e000c */
[----:B------:R-:W-:Y:S01]  /*9820*/  F2FP.BF16.F32.PACK_AB R75, RZ, R75 ;  /* 0x0000004bff4b723e */ /* 0x000fe200000010ff */
[----:B------:R-:W-:Y:S01]  /*9830*/  @P0 IMAD.MOV.U32 R7, RZ, RZ, R13 ;  /* 0x000000ffff070224 */ /* 0x000fe200078e000d */
[----:B------:R-:W-:Y:S01]  /*9840*/  F2FP.BF16.F32.PACK_AB R76, RZ, R76 ;  /* 0x0000004cff4c723e */ /* 0x000fe200000010ff */
[----:B------:R-:W-:Y:S01]  /*9850*/  FMUL R87, R87, R154 ;  /* 0x0000009a57577220 */ /* 0x000fe20000400000 */
[----:B------:R-:W-:-:S02]  /*9860*/  F2FP.BF16.F32.PACK_AB R77, RZ, R77 ;  /* 0x0000004dff4d723e */ /* 0x000fc400000010ff */
[----:B------:R0:W-:Y:S01]  /*9870*/  @P0 STG.E.U16 desc[UR36][R6.64+0x30], R38 ;  /* 0x0000302606000986 */ /* 0x0001e2000c101524 */
[----:B------:R-:W-:Y:S02]  /*9880*/  ISETP.GT.AND P0, PT, R0, 0x20, P2 ;  /* 0x000000200000780c */ /* 0x000fe40001704270 */
[----:B------:R-:W-:Y:S02]  /*9890*/  F2FP.BF16.F32.PACK_AB R78, RZ, R78 ;  /* 0x0000004eff4e723e */ /* 0x000fe400000010ff */
[----:B------:R-:W-:Y:S02]  /*98a0*/  F2FP.BF16.F32.PACK_AB R79, RZ, R79 ;  /* 0x0000004fff4f723e */ /* 0x000fe400000010ff */
[----:B------:R-:W-:Y:S02]  /*98b0*/  F2FP.BF16.F32.PACK_AB R80, RZ, R80 ;  /* 0x00000050ff50723e */ /* 0x000fe400000010ff */
[----:B------:R-:W-:Y:S02]  /*98c0*/  F2FP.BF16.F32.PACK_AB R81, RZ, R81 ;  /* 0x00000051ff51723e */ /* 0x000fe400000010ff */
[----:B------:R-:W-:Y:S01]  /*98d0*/  F2FP.BF16.F32.PACK_AB R82, RZ, R82 ;  /* 0x00000052ff52723e */ /* 0x000fe200000010ff */
[----:B0-----:R-:W-:Y:S01]  /*98e0*/  @P3 IMAD.MOV.U32 R6, RZ, RZ, R12 ;  /* 0x000000ffff063224 */ /* 0x001fe200078e000c */
[----:B------:R-:W-:Y:S01]  /*98f0*/  F2FP.BF16.F32.PACK_AB R83, RZ, R83 ;  /* 0x00000053ff53723e */ /* 0x000fe200000010ff */
[----:B------:R-:W-:Y:S01]  /*9900*/  @P3 IMAD.MOV.U32 R7, RZ, RZ, R13 ;  /* 0x000000ffff073224 */ /* 0x000fe200078e000d */
[----:B------:R-:W-:-:S02]  /*9910*/  F2FP.BF16.F32.PACK_AB R84, RZ, R84 ;  /* 0x00000054ff54723e */ /* 0x000fc400000010ff */
[----:B------:R-:W-:Y:S02]  /*9920*/  F2FP.BF16.F32.PACK_AB R85, RZ, R85 ;  /* 0x00000055ff55723e */ /* 0x000fe400000010ff */
[----:B------:R0:W-:Y:S01]  /*9930*/  @P3 STG.E.U16 desc[UR36][R6.64+0x32], R39 ;  /* 0x0000322706003986 */ /* 0x0001e2000c101524 */
[C---:B------:R-:W-:Y:S02]  /*9940*/  ISETP.GT.AND P3, PT, R0.reuse, 0x21, P2 ;  /* 0x000000210000780c */ /* 0x040fe40001764270 */
[----:B------:R-:W-:Y:S01]  /*9950*/  F2FP.BF16.F32.PACK_AB R86, RZ, R86 ;  /* 0x00000056ff56723e */ /* 0x000fe200000010ff */
[----:B------:R-:W-:Y:S01]  /*9960*/  @P4 STG.E.U16 desc[UR36][R4.64+0x40], R40 ;  /* 0x0000402804004986 */ /* 0x000fe2000c101524 */
[C---:B------:R-:W-:Y:S02]  /*9970*/  ISETP.GT.AND P4, PT, R0.reuse, 0x28, P1 ;  /* 0x000000280000780c */ /* 0x040fe40000f84270 */
[----:B------:R-:W-:Y:S01]  /*9980*/  F2FP.BF16.F32.PACK_AB R87, RZ, R87 ;  /* 0x00000057ff57723e */ /* 0x000fe200000010ff */
[----:B------:R-:W-:Y:S01]  /*9990*/  @P5 STG.E.U16 desc[UR36][R4.64+0x42], R41 ;  /* 0x0000422904005986 */ /* 0x000fe2000c101524 */
[----:B------:R-:W-:Y:S01]  /*99a0*/  ISETP.GT.AND P5, PT, R0, 0x29, P1 ;  /* 0x000000290000780c */ /* 0x000fe20000fa4270 */
[----:B0-----:R-:W-:-:S02]  /*99b0*/  @P0 IMAD.MOV.U32 R6, RZ, RZ, R12 ;  /* 0x000000ffff060224 */ /* 0x001fc400078e000c */
[----:B------:R-:W-:-:S05]  /*99c0*/  @P0 IMAD.MOV.U32 R7, RZ, RZ, R13 ;  /* 0x000000ffff070224 */ /* 0x000fca00078e000d */
[----:B------:R0:W-:Y:S01]  /*99d0*/  @P0 STG.E.U16 desc[UR36][R6.64+0x40], R42 ;  /* 0x0000402a06000986 */ /* 0x0001e2000c101524 */
[----:B------:R-:W-:Y:S02]  /*99e0*/  ISETP.GT.AND P0, PT, R0, 0x28, P2 ;  /* 0x000000280000780c */ /* 0x000fe40001704270 */
[----:B0-----:R-:W-:Y:S01]  /*99f0*/  @P3 MOV R6, R12 ;  /* 0x0000000c00063202 */ /* 0x001fe20000000f00 */
[----:B------:R-:W-:-:S05]  /*9a00*/  @P3 IMAD.MOV.U32 R7, RZ, RZ, R13 ;  /* 0x000000ffff073224 */ /* 0x000fca00078e000d */
[----:B------:R0:W-:Y:S01]  /*9a10*/  @P3 STG.E.U16 desc[UR36][R6.64+0x42], R43 ;  /* 0x0000422b06003986 */ /* 0x0001e2000c101524 */
[----:B------:R-:W-:-:S03]  /*9a20*/  ISETP.GT.AND P3, PT, R0, 0x29, P2 ;  /* 0x000000290000780c */ /* 0x000fc60001764270 */
[----:B------:R-:W-:Y:S01]  /*9a30*/  @P4 STG.E.U16 desc[UR36][R4.64+0x50], R44 ;  /* 0x0000502c04004986 */ /* 0x000fe2000c101524 */
[----:B------:R-:W-:-:S03]  /*9a40*/  ISETP.GT.AND P4, PT, R0, 0x30, P1 ;  /* 0x000000300000780c */ /* 0x000fc60000f84270 */
[----:B------:R-:W-:Y:S01]  /*9a50*/  @P5 STG.E.U16 desc[UR36][R4.64+0x52], R45 ;  /* 0x0000522d04005986 */ /* 0x000fe2000c101524 */
[----:B------:R-:W-:Y:S01]  /*9a60*/  ISETP.GT.AND P5, PT, R0, 0x31, P1 ;  /* 0x000000310000780c */ /* 0x000fe20000fa4270 */
[----:B0-----:R-:W-:Y:S02]  /*9a70*/  @P0 IMAD.MOV.U32 R6, RZ, RZ, R12 ;  /* 0x000000ffff060224 */ /* 0x001fe400078e000c */
[----:B------:R-:W-:-:S05]  /*9a80*/  @P0 IMAD.MOV.U32 R7, RZ, RZ, R13 ;  /* 0x000000ffff070224 */ /* 0x000fca00078e000d */
[----:B------:R0:W-:Y:S01]  /*9a90*/  @P0 STG.E.U16 desc[UR36][R6.64+0x50], R46 ;  /* 0x0000502e06000986 */ /* 0x0001e2000c101524 */
[----:B------:R-:W-:Y:S01]  /*9aa0*/  ISETP.GT.AND P0, PT, R0, 0x30, P2 ;  /* 0x000000300000780c */ /* 0x000fe20001704270 */
[----:B0-----:R-:W-:Y:S02]  /*9ab0*/  @P3 IMAD.MOV.U32 R6, RZ, RZ, R12 ;  /* 0x000000ffff063224 */ /* 0x001fe400078e000c */
        /* <DEDUP_REMOVED lines=11> */
[----:B0-----:R-:W-:Y:S01]  /*9b70*/  @P3 IMAD.MOV.U32 R6, RZ, RZ, R12 ;  /* 0x000000ffff063224 */ /* 0x001fe200078e000c */
[----:B------:R-:W-:-:S05]  /*9b80*/  @P3 MOV R7, R13 ;  /* 0x0000000d00073202 */ /* 0x000fca0000000f00 */
        /* <DEDUP_REMOVED lines=29> */
[----:B------:R-:W-:Y:S02]  /*9d60*/  ISETP.GT.AND P5, PT, R0, 0x51, P1 ;  /* 0x000000510000780c */ /* 0x000fe40000fa4270 */
[----:B0-----:R-:W-:Y:S01]  /*9d70*/  @P0 MOV R6, R12 ;  /* 0x0000000c00060202 */ /* 0x001fe20000000f00 */
        /* <DEDUP_REMOVED lines=23> */
[----:B0-----:R-:W-:Y:S01]  /*9ef0*/  @P0 IMAD.MOV.U32 R6, RZ, RZ, R12 ;  /* 0x000000ffff060224 */ /* 0x001fe200078e000c */
[----:B------:R-:W-:-:S05]  /*9f00*/  @P0 MOV R7, R13 ;  /* 0x0000000d00070202 */ /* 0x000fca0000000f00 */
        /* <DEDUP_REMOVED lines=25> */
[----:B------:R-:W-:Y:S02]  /*a0a0*/  ISETP.GT.AND P0, PT, R0, 0x70, P2 ;  /* 0x000000700000780c */ /* 0x000fe40001704270 */
[----:B0-----:R-:W-:Y:S01]  /*a0b0*/  @P3 MOV R6, R12 ;  /* 0x0000000c00063202 */ /* 0x001fe20000000f00 */
[----:B------:R-:W-:-:S05]  /*a0c0*/  @P3 IMAD.MOV.U32 R7, RZ, RZ, R13 ;  /* 0x000000ffff073224 */ /* 0x000fca00078e000d */
[----:B------:R0:W-:Y:S01]  /*a0d0*/  @P3 STG.E.U16 desc[UR36][R6.64+0xd2], R79 ;  /* 0x0000d24f06003986 */ /* 0x0001e2000c101524 */
[C---:B------:R-:W-:Y:S02]  /*a0e0*/  ISETP.GT.AND P3, PT, R0.reuse, 0x78, P1 ;  /* 0x000000780000780c */ /* 0x040fe40000f64270 */
[C---:B------:R-:W-:Y:S01]  /*a0f0*/  ISETP.GT.AND P1, PT, R0.reuse, 0x79, P1 ;  /* 0x000000790000780c */ /* 0x040fe20000f24270 */
[----:B------:R-:W-:Y:S01]  /*a100*/  @P4 STG.E.U16 desc[UR36][R4.64+0xe0], R80 ;  /* 0x0000e05004004986 */ /* 0x000fe2000c101524 */
[----:B------:R-:W-:-:S03]  /*a110*/  ISETP.GT.AND P4, PT, R0, 0x71, P2 ;  /* 0x000000710000780c */ /* 0x000fc60001784270 */
[----:B------:R-:W-:Y:S01]  /*a120*/  @P5 STG.E.U16 desc[UR36][R4.64+0xe2], R81 ;  /* 0x0000e25104005986 */ /* 0x000fe2000c101524 */
[C---:B------:R-:W-:Y:S02]  /*a130*/  ISETP.GT.AND P5, PT, R0.reuse, 0x78, P2 ;  /* 0x000000780000780c */ /* 0x040fe400017a4270 */
[----:B------:R-:W-:Y:S01]  /*a140*/  ISETP.GT.AND P2, PT, R0, 0x79, P2 ;  /* 0x000000790000780c */ /* 0x000fe20001744270 */
[----:B0-----:R-:W-:Y:S02]  /*a150*/  @P0 IMAD.MOV.U32 R6, RZ, RZ, R12 ;  /* 0x000000ffff060224 */ /* 0x001fe400078e000c */
[----:B------:R-:W-:-:S05]  /*a160*/  @P0 IMAD.MOV.U32 R7, RZ, RZ, R13 ;  /* 0x000000ffff070224 */ /* 0x000fca00078e000d */
[----:B------:R0:W-:Y:S02]  /*a170*/  @P0 STG.E.U16 desc[UR36][R6.64+0xe0], R82 ;  /* 0x0000e05206000986 */ /* 0x0001e4000c101524 */
[----:B0-----:R-:W-:Y:S02]  /*a180*/  @P4 IMAD.MOV.U32 R6, RZ, RZ, R12 ;  /* 0x000000ffff064224 */ /* 0x001fe400078e000c */
[----:B------:R-:W-:-:S05]  /*a190*/  @P4 IMAD.MOV.U32 R7, RZ, RZ, R13 ;  /* 0x000000ffff074224 */ /* 0x000fca00078e000d */
[----:B------:R-:W-:Y:S04]  /*a1a0*/  @P4 STG.E.U16 desc[UR36][R6.64+0xe2], R83 ;  /* 0x0000e25306004986 */ /* 0x000fe8000c101524 */
[----:B------:R-:W-:Y:S04]  /*a1b0*/  @P3 STG.E.U16 desc[UR36][R4.64+0xf0], R84 ;  /* 0x0000f05404003986 */ /* 0x000fe8000c101524 */
[----:B------:R0:W-:Y:S02]  /*a1c0*/  @P1 STG.E.U16 desc[UR36][R4.64+0xf2], R85 ;  /* 0x0000f25504001986 */ /* 0x0001e4000c101524 */
[----:B0-----:R-:W-:-:S02]  /*a1d0*/  @P5 IMAD.MOV.U32 R4, RZ, RZ, R12 ;  /* 0x000000ffff045224 */ /* 0x001fc400078e000c */
[----:B------:R-:W-:-:S05]  /*a1e0*/  @P5 IMAD.MOV.U32 R5, RZ, RZ, R13 ;  /* 0x000000ffff055224 */ /* 0x000fca00078e000d */
[----:B------:R0:W-:Y:S04]  /*a1f0*/  @P5 STG.E.U16 desc[UR36][R4.64+0xf0], R86 ;  /* 0x0000f05604005986 */ /* 0x0001e8000c101524 */
[----:B------:R0:W-:Y:S02]  /*a200*/  @P2 STG.E.U16 desc[UR36][R12.64+0xf2], R87 ;  /* 0x0000f2570c002986 */ /* 0x0001e4000c101524 */
.L_x_280:
[----:B------:R-:W-:Y:S05]  /*a210*/  BSYNC B0 ;  /* 0x0000000000007941 */ /* 0x000fea0003800000 */
.L_x_28:
[----:B------:R-:W-:Y:S01]  /*a220*/  ULDC UR4, c[0x0][0xc] ;  /* 0x0000030000047ab9 */ /* 0x000fe20000000800 */
[----:B------:R-:W-:Y:S01]  /*a230*/  ULDC UR5, c[0x0][0x10] ;  /* 0x0000040000057ab9 */ /* 0x000fe20000000800 */
[----:B0-----:R-:W0:Y:S01]  /*a240*/  LDC R3, c[0x0][0x14] ;  /* 0x00000500ff037b82 */ /* 0x001e220000000800 */
[----:B------:R-:W-:Y:S01]  /*a250*/  UIMAD.WIDE.U32 UR4, UR4, UR5, URZ ;  /* 0x00000005040472a5 */ /* 0x000fe2000f8e003f */
[----:B------:R-:W-:Y:S01]  /*a260*/  PRMT R0, RZ, 0x7610, R0 ;  /* 0x00007610ff007816 */ /* 0x000fe20000000000 */
[----:B------:R-:W-:Y:S01]  /*a270*/  IMAD.MOV.U32 R23, RZ, RZ, -0x1 ;  /* 0xffffffffff177424 */ /* 0x000fe200078e00ff */
[----:B------:R-:W-:-:S03]  /*a280*/  MOV R153, 0xffffffff ;  /* 0xffffffff00997802 */ /* 0x000fc60000000f00 */
[----:B0-----:R-:W-:-:S04]  /*a290*/  IMAD.WIDE.U32 R16, R3, UR4, R16 ;  /* 0x0000000403107c25 */ /* 0x001fc8000f8e0010 */
[----:B------:R-:W-:Y:S01]  /*a2a0*/  IMAD R3, R3, UR5, RZ ;  /* 0x0000000503037c24 */ /* 0x000fe2000f8e02ff */
[----:B------:R-:W-:Y:S02]  /*a2b0*/  ULDC.64 UR4, c[0x0][0x650] ;  /* 0x0001940000047ab9 */ /* 0x000fe40000000a00 */
[----:B------:R-:W-:Y:S01]  /*a2c0*/  ISETP.GE.U32.AND P0, PT, R16, UR4, PT ;  /* 0x0000000410007c0c */ /* 0x000fe2000bf06070 */
[----:B------:R-:W-:-:S05]  /*a2d0*/  IMAD.IADD R17, R17, 0x1, R3 ;  /* 0x0000000111117824 */ /* 0x000fca00078e0203 */
[----:B------:R-:W-:-:S13]  /*a2e0*/  ISETP.GE.U32.AND.EX P0, PT, R17, UR5, PT, P0 ;  /* 0x0000000511007c0c */ /* 0x000fda000bf06100 */
[----:B------:R-:W-:Y:S05]  /*a2f0*/  @P0 BRA `(.L_x_281) ;  /* 0x0000000400640947 */ /* 0x000fea0003800000 */
[----:B------:R-:W0:Y:S01]  /*a300*/  S2R R12, SR_CTAID.X ;  /* 0x00000000000c7919 */ /* 0x000e220000002500 */
[----:B-12---:R-:W1:Y:S01]  /*a310*/  LDC.64 R10, c[0x0][0x628] ;  /* 0x00018a00ff0a7b82 */ /* 0x006e620000000a00 */
[----:B------:R-:W-:Y:S01]  /*a320*/  ULDC UR4, c[0x0][0x150] ;  /* 0x0000540000047ab9 */ /* 0x000fe20000000800 */
[----:B------:R-:W-:Y:S01]  /*a330*/  IMAD.MOV.U32 R8, RZ, RZ, R16 ;  /* 0x000000ffff087224 */ /* 0x000fe200078e0010 */
[----:B------:R-:W2:Y:S01]  /*a340*/  S2R R24, SR_CTAID.Y ;  /* 0x0000000000187919 */ /* 0x000ea20000002600 */
[----:B------:R-:W-:-:S04]  /*a350*/  IMAD.MOV.U32 R9, RZ, RZ, R17 ;  /* 0x000000ffff097224 */ /* 0x000fc800078e0011 */
[----:B------:R-:W2:Y:S08]  /*a360*/  LDC R21, c[0x0][0x144] ;  /* 0x00005100ff157b82 */ /* 0x000eb00000000800 */
[----:B------:R-:W2:Y:S08]  /*a370*/  LDC R0, c[0x0][0x630] ;  /* 0x00018c00ff007b82 */ /* 0x000eb00000000800 */
[----:B------:R-:W2:Y:S01]  /*a380*/  LDC.64 R14, c[0x0][0x620] ;  /* 0x00018800ff0e7b82 */ /* 0x000ea20000000a00 */
[----:B-1----:R-:W-:-:S04]  /*a390*/  ISETP.NE.U32.AND P0, PT, R10, RZ, PT ;  /* 0x000000ff0a00720c */ /* 0x002fc80003f05070 */
[----:B------:R-:W-:Y:S02]  /*a3a0*/  ISETP.NE.AND.EX P0, PT, R11, RZ, PT, P0 ;  /* 0x000000ff0b00720c */ /* 0x000fe40003f05300 */
[----:B0-----:R-:W-:-:S05]  /*a3b0*/  I2FP.F32.U32 R3, R12 ;  /* 0x0000000c00037245 */ /* 0x001fca0000201000 */
[----:B------:R-:W-:-:S04]  /*a3c0*/  FMUL R3, R3, UR4 ;  /* 0x0000000403037c20 */ /* 0x000fc80008400000 */
[----:B------:R0:W1:Y:S02]  /*a3d0*/  F2I.U32.TRUNC.NTZ R20, R3 ;  /* 0x0000000300147305 */ /* 0x000064000020f000 */
[----:B------:R-:W-:Y:S05]  /*a3e0*/  @!P0 BRA `(.L_x_282) ;  /* 0x0000000000288947 */ /* 0x000fea0003800000 */
[----:B0-----:R-:W0:Y:S02]  /*a3f0*/  LDC R3, c[0x0][0x634] ;  /* 0x00018d00ff037b82 */ /* 0x001e240000000800 */
        /* <DEDUP_REMOVED lines=9> */
.L_x_282:
[----:B------:R-:W3:Y:S01]  /*a490*/  LDC.64 R28, c[0x0][0x640] ;  /* 0x00019000ff1c7b82 */ /* 0x000ee20000000a00 */
[-CC-:B--2---:R-:W-:Y:S01]  /*a4a0*/  SHF.R.U64 R23, R8, R0.reuse, R9.reuse ;  /* 0x0000000008177219 */ /* 0x184fe20000001209 */
[----:B-1----:R-:W-:Y:S01]  /*a4b0*/  IMAD.MOV R20, RZ, RZ, -R20 ;  /* 0x000000ffff147224 */ /* 0x002fe200078e0a14 */
[----:B------:R-:W-:Y:S01]  /*a4c0*/  SHF.R.U32.HI R0, RZ, R0, R9 ;  /* 0x00000000ff007219 */ /* 0x000fe20000011609 */
[----:B------:R-:W-:Y:S01]  /*a4d0*/  ULDC UR4, c[0x0][0x154] ;  /* 0x0000550000047ab9 */ /* 0x000fe20000000800 */
[----:B0-----:R-:W-:Y:S01]  /*a4e0*/  IADD3 R3, P0, RZ, -R23, RZ ;  /* 0x80000017ff037210 */ /* 0x001fe20007f1e0ff */
[----:B------:R-:W-:Y:S02]  /*a4f0*/  IMAD R21, R21, R20, R12 ;  /* 0x0000001415157224 */ /* 0x000fe400078e020c */
[----:B------:R-:W0:Y:S01]  /*a500*/  LDC R6, c[0x0][0x618] ;  /* 0x00018600ff067b82 */ /* 0x000e220000000800 */
[----:B------:R-:W-:Y:S02]  /*a510*/  IMAD.MOV.U32 R7, RZ, RZ, 0x1 ;  /* 0x00000001ff077424 */ /* 0x000fe400078e00ff */
[----:B------:R-:W-:-:S04]  /*a520*/  IMAD.X R5, RZ, RZ, ~R0, P0 ;  /* 0x000000ffff057224 */ /* 0x000fc800000e0e00 */
[-C--:B------:R-:W-:Y:S01]  /*a530*/  IMAD R0, R5, R14.reuse, RZ ;  /* 0x0000000e05007224 */ /* 0x080fe200078e02ff */
[----:B------:R-:W1:Y:S01]  /*a540*/  LDC R8, c[0x0][0x608] ;  /* 0x00018200ff087b82 */ /* 0x000e620000000800 */
[----:B------:R-:W-:-:S04]  /*a550*/  IMAD.WIDE.U32 R4, R3, R14, R16 ;  /* 0x0000000e03047225 */ /* 0x000fc800078e0010 */
[----:B------:R-:W-:Y:S01]  /*a560*/  IMAD R3, R3, R15, R0 ;  /* 0x0000000f03037224 */ /* 0x000fe200078e0200 */
[----:B------:R-:W-:Y:S02]  /*a570*/  I2FP.F32.U32 R0, R24 ;  /* 0x0000001800007245 */ /* 0x000fe40000201000 */
[----:B------:R-:W2:Y:S01]  /*a580*/  LDC R26, c[0x0][0x658] ;  /* 0x00019600ff1a7b82 */ /* 0x000ea20000000800 */
[----:B---3--:R-:W-:Y:S02]  /*a590*/  ISETP.NE.U32.AND P0, PT, R28, RZ, PT ;  /* 0x000000ff1c00720c */ /* 0x008fe40003f05070 */
[----:B------:R-:W-:Y:S01]  /*a5a0*/  IADD3 R3, R5, R3, RZ ;  /* 0x0000000305037210 */ /* 0x000fe20007ffe0ff */
[----:B------:R-:W-:Y:S01]  /*a5b0*/  FMUL R0, R0, UR4 ;  /* 0x0000000400007c20 */ /* 0x000fe20008400000 */
[----:B------:R-:W-:Y:S01]  /*a5c0*/  ISETP.NE.AND.EX P0, PT, R29, RZ, PT, P0 ;  /* 0x000000ff1d00720c */ /* 0x000fe20003f05300 */
[----:B------:R-:W-:Y:S02]  /*a5d0*/  IMAD.MOV.U32 R5, RZ, RZ, -0x1 ;  /* 0xffffffffff057424 */ /* 0x000fe400078e00ff */
[----:B------:R-:W3:Y:S01]  /*a5e0*/  LDC R15, c[0x0][0x148] ;  /* 0x00005200ff0f7b82 */ /* 0x000ee20000000800 */
[-CC-:B0-----:R-:W-:Y:S01]  /*a5f0*/  SHF.R.U64 R12, R4, R6.reuse, R3.reuse ;  /* 0x00000006040c7219 */ /* 0x181fe20000001203 */
[----:B------:R0:W0:Y:S01]  /*a600*/  F2I.U32.TRUNC.NTZ R13, R0 ;  /* 0x00000000000d7305 */ /* 0x000022000020f000 */
[----:B------:R-:W-:-:S05]  /*a610*/  SHF.R.U32.HI R3, RZ, R6, R3 ;  /* 0x00000006ff037219 */ /* 0x000fca0000011603 */
[----:B------:R-:W0:Y:S01]  /*a620*/  LDC R20, c[0x0][0x600] ;  /* 0x00018000ff147b82 */ /* 0x000e220000000800 */
[-CC-:B-1----:R-:W-:Y:S02]  /*a630*/  SHF.R.U64 R10, R12, R8.reuse, R3.reuse ;  /* 0x000000080c0a7219 */ /* 0x182fe40000001203 */
[----:B------:R-:W-:-:S05]  /*a640*/  SHF.R.U32.HI R3, RZ, R8, R3 ;  /* 0x00000008ff037219 */ /* 0x000fca0000011603 */
[----:B------:R-:W1:Y:S01]  /*a650*/  LDC R27, c[0x0][0x648] ;  /* 0x00019200ff1b7b82 */ /* 0x000e620000000800 */
[-C--:B--2---:R-:W-:Y:S02]  /*a660*/  SHF.L.U32 R4, R5, R26.reuse, RZ ;  /* 0x0000001a05047219 */ /* 0x084fe400000006ff */
[--C-:B------:R-:W-:Y:S02]  /*a670*/  SHF.R.U64 R14, R10, R26, R3.reuse ;  /* 0x0000001a0a0e7219 */ /* 0x100fe40000001203 */
[----:B------:R-:W-:Y:S02]  /*a680*/  LOP3.LUT R25, RZ, R4, RZ, 0x33, !PT ;  /* 0x00000004ff197212 */ /* 0x000fe400078e33ff */
[-C--:B------:R-:W-:Y:S01]  /*a690*/  SHF.R.U32.HI R5, RZ, R26.reuse, R3 ;  /* 0x0000001aff057219 */ /* 0x080fe20000011603 */
[----:B------:R-:W2:Y:S01]  /*a6a0*/  LDC R30, c[0x0][0x638] ;  /* 0x00018e00ff1e7b82 */ /* 0x000ea20000000800 */
[----:B------:R-:W-:Y:S01]  /*a6b0*/  SHF.L.U32 R152, R7, R26, RZ ;  /* 0x0000001a07987219 */ /* 0x000fe200000006ff */
[----:B------:R-:W-:-:S06]  /*a6c0*/  IMAD.MOV.U32 R4, RZ, RZ, R14 ;  /* 0x000000ffff047224 */ /* 0x000fcc00078e000e */
[----:B------:R-:W0:Y:S01]  /*a6d0*/  LDC R31, c[0x0][0x610] ;  /* 0x00018400ff1f7b82 */ /* 0x000e220000000800 */
[----:B------:R-:W-:Y:S05]  /*a6e0*/  @!P0 BRA `(.L_x_283) ;  /* 0x0000000000288947 */ /* 0x000fea0003800000 */
[----:B------:R-:W4:Y:S02]  /*a6f0*/  LDC R3, c[0x0][0x64c] ;  /* 0x00019300ff037b82 */ /* 0x000f240000000800 */
[----:B----4-:R-:W-:-:S05]  /*a700*/  IADD3 R3, P0, R14, R3, RZ ;  /* 0x000000030e037210 */ /* 0x010fca0007f1e0ff */
        /* <DEDUP_REMOVED lines=8> */
.L_x_283:
[----:B------:R-:W-:Y:S01]  /*a790*/  ISETP.NE.AND P0, PT, R2, 0x1, PT ;  /* 0x000000010200780c */ /* 0x000fe20003f05270 */
[----:B0-----:R-:W-:Y:S01]  /*a7a0*/  VIADD R7, R20, 0xffffffff ;  /* 0xffffffff14077836 */ /* 0x001fe20000000000 */
[----:B-1----:R-:W-:Y:S01]  /*a7b0*/  SHF.R.U64 R0, R4, R27, R5 ;  /* 0x0000001b04007219 */ /* 0x002fe20000001205 */
[----:B------:R-:W-:Y:S01]  /*a7c0*/  IMAD.MOV R13, RZ, RZ, -R13 ;  /* 0x000000ffff0d7224 */ /* 0x000fe200078e0a0d */
[----:B------:R-:W-:Y:S01]  /*a7d0*/  LOP3.LUT R5, R10, R25, RZ, 0xc0, !PT ;  /* 0x000000190a057212 */ /* 0x000fe200078ec0ff */
[----:B------:R-:W-:Y:S01]  /*a7e0*/  IMAD.MOV.U32 R4, RZ, RZ, 0x1 ;  /* 0x00000001ff047424 */ /* 0x000fe200078e00ff */
[----:B------:R-:W-:-:S03]  /*a7f0*/  IADD3 R3, -R0, RZ, RZ ;  /* 0x000000ff00037210 */ /* 0x000fc60007ffe1ff */
[----:B------:R-:W-:Y:S01]  /*a800*/  IMAD R152, R152, R0, R5 ;  /* 0x0000000098987224 */ /* 0x000fe200078e0205 */
[----:B------:R-:W-:Y:S01]  /*a810*/  LOP3.LUT R5, R12, R7, RZ, 0xc0, !PT ;  /* 0x000000070c057212 */ /* 0x000fe200078ec0ff */
[----:B--2---:R-:W-:Y:S02]  /*a820*/  IMAD R0, R3, R30, R14 ;  /* 0x0000001e03007224 */ /* 0x004fe400078e020e */
[----:B---3--:R-:W-:Y:S02]  /*a830*/  @P0 IMAD R21, R15, R13, R24 ;  /* 0x0000000d0f150224 */ /* 0x008fe400078e0218 */
[----:B------:R-:W-:Y:S01]  /*a840*/  IMAD R3, R0, R20, R5 ;  /* 0x0000001400037224 */ /* 0x000fe200078e0205 */
[----:B------:R-:W-:Y:S01]  /*a850*/  PRMT R0, R4, 0x7610, R0 ;  /* 0x0000761004007816 */ /* 0x000fe20000000000 */
[----:B------:R-:W-:-:S05]  /*a860*/  IMAD R152, R152, R31, R21 ;  /* 0x0000001f98987224 */ /* 0x000fca00078e0215 */
[----:B------:R-:W-:Y:S02]  /*a870*/  SEL R153, R3, R152, !P0 ;  /* 0x0000009803997207 */ /* 0x000fe40004000000 */
[----:B------:R-:W-:-:S07]  /*a880*/  SEL R152, R152, R3, !P0 ;  /* 0x0000000398987207 */ /* 0x000fce0004000000 */
.L_x_281:
[----:B------:R-:W-:-:S13]  /*a890*/  LOP3.LUT P0, RZ, R0, 0xff, RZ, 0xc0, !PT ;  /* 0x000000ff00ff7812 */ /* 0x000fda000780c0ff */
[----:B------:R-:W-:Y:S05]  /*a8a0*/  @P0 BRA `(.L_x_284) ;  /* 0xffffff6400980947 */ /* 0x000fea000383ffff */
[----:B------:R-:W-:Y:S05]  /*a8b0*/  EXIT ;  /* 0x000000000000794d */ /* 0x000fea0003800000 */
.L_x_3:
[----:B0-----:R-:W-:Y:S01]  /*a8c0*/  ULDC.64 UR4, c[0x0][0x650] ;  /* 0x0001940000047ab9 */ /* 0x001fe20000000a00 */
[----:B------:R-:W-:Y:S01]  /*a8d0*/  PRMT R6, RZ, 0x7610, R6 ;  /* 0x00007610ff067816 */ /* 0x000fe20000000006 */
[----:B------:R-:W-:Y:S01]  /*a8e0*/  IMAD.MOV.U32 R7, RZ, RZ, -0x1 ;  /* 0xffffffffff077424 */ /* 0x000fe200078e00ff */
[----:B------:R-:W-:Y:S01]  /*a8f0*/  ISETP.GE.U32.AND P0, PT, R16, UR4, PT ;  /* 0x0000000410007c0c */ /* 0x000fe2000bf06070 */
[----:B------:R-:W-:Y:S02]  /*a900*/  IMAD.MOV.U32 R9, RZ, RZ, -0x1 ;  /* 0xffffffffff097424 */ /* 0x000fe400078e00ff */
[----:B------:R-:W-:Y:S01]  /*a910*/  IMAD.MOV.U32 R8, RZ, RZ, -0x1 ;  /* 0xffffffffff087424 */ /* 0x000fe200078e00ff */
        /* <DEDUP_REMOVED lines=15> */
[----:B------:R-:W-:Y:S01]  /*aa10*/  IMAD.WIDE.U32 R6, R11, R12, RZ ;  /* 0x0000000c0b067225 */ /* 0x000fe200078e00ff */
[----:B------:R-:W-:-:S03]  /*aa20*/  MOV R10, R9 ;  /* 0x00000009000a7202 */ /* 0x000fc60000000f00 */
[----:B------:R-:W-:Y:S01]  /*aa30*/  IMAD.X R11, RZ, RZ, RZ, P0 ;  /* 0x000000ffff0b7224 */ /* 0x000fe200000e06ff */
[----:B------:R-:W-:-:S05]  /*aa40*/  IADD3 RZ, P0, R7, R8, RZ ;  /* 0x0000000807ff7210 */ /* 0x000fca0007f1e0ff */
[----:B------:R-:W-:-:S08]  /*aa50*/  IMAD.WIDE.U32.X R10, R15, R13, R10, P0 ;  /* 0x0000000d0f0a7225 */ /* 0x000fd000000e040a */
.L_x_286:
[--C-:B------:R-:W-:Y:S01]  /*aa60*/  SHF.R.U64 R12, R10, R14, R11.reuse ;  /* 0x0000000e0a0c7219 */ /* 0x100fe2000000120b */
[----:B------:R-:W0:Y:S01]  /*aa70*/  LDC R22, c[0x0][0x618] ;  /* 0x00018600ff167b82 */ /* 0x000e220000000800 */
[----:B------:R-:W-:Y:S01]  /*aa80*/  I2FP.F32.U32 R6, R4 ;  /* 0x0000000400067245 */ /* 0x000fe20000201000 */
[----:B------:R-:W-:Y:S01]  /*aa90*/  ULDC UR4, c[0x0][0x150] ;  /* 0x0000540000047ab9 */ /* 0x000fe20000000800 */
[----:B------:R-:W-:Y:S02]  /*aaa0*/  SHF.R.U32.HI R5, RZ, R14, R11 ;  /* 0x0000000eff057219 */ /* 0x000fe4000001160b */
[----:B------:R-:W-:Y:S01]  /*aab0*/  IADD3 R9, P0, RZ, -R12, RZ ;  /* 0x8000000cff097210 */ /* 0x000fe20007f1e0ff */
[----:B------:R-:W-:Y:S01]  /*aac0*/  FMUL R11, R6, UR4 ;  /* 0x00000004060b7c20 */ /* 0x000fe20008400000 */
[----:B------:R-:W-:Y:S01]  /*aad0*/  ULDC UR4, c[0x0][0x154] ;  /* 0x0000550000047ab9 */ /* 0x000fe20000000800 */
[----:B------:R-:W1:Y:S02]  /*aae0*/  LDC.64 R24, c[0x0][0x640] ;  /* 0x00019000ff187b82 */ /* 0x000e640000000a00 */
[----:B------:R-:W-:-:S02]  /*aaf0*/  IMAD.X R5, RZ, RZ, ~R5, P0 ;  /* 0x000000ffff057224 */ /* 0x000fc400000e0e05 */
[----:B------:R-:W2:Y:S01]  /*ab00*/  F2I.U32.TRUNC.NTZ R11, R11 ;  /* 0x0000000b000b7305 */ /* 0x000ea2000020f000 */
[----:B------:R-:W-:-:S03]  /*ab10*/  IMAD.WIDE.U32 R6, R9, R20, R16 ;  /* 0x0000001409067225 */ /* 0x000fc600078e0010 */
[----:B------:R-:W3:Y:S01]  /*ab20*/  LDC R13, c[0x0][0x144] ;  /* 0x00005100ff0d7b82 */ /* 0x000ee20000000800 */
[----:B------:R-:W-:-:S04]  /*ab30*/  IMAD R8, R5, R20, RZ ;  /* 0x0000001405087224 */ /* 0x000fc800078e02ff */
[----:B------:R-:W-:Y:S02]  /*ab40*/  IMAD R5, R9, R21, R8 ;  /* 0x0000001509057224 */ /* 0x000fe400078e0208 */
[----:B------:R-:W-:Y:S01]  /*ab50*/  IMAD.MOV.U32 R8, RZ, RZ, -0x1 ;  /* 0xffffffffff087424 */ /* 0x000fe200078e00ff */
[----:B------:R-:W4:Y:S01]  /*ab60*/  LDC R14, c[0x0][0x608] ;  /* 0x00018200ff0e7b82 */ /* 0x000f220000000800 */
[----:B------:R-:W-:Y:S01]  /*ab70*/  IMAD.IADD R5, R7, 0x1, R5 ;  /* 0x0000000107057824 */ /* 0x000fe200078e0205 */
[----:B------:R-:W-:-:S04]  /*ab80*/  I2FP.F32.U32 R7, R3 ;  /* 0x0000000300077245 */ /* 0x000fc80000201000 */
[-C--:B0-----:R-:W-:Y:S01]  /*ab90*/  SHF.R.U64 R10, R6, R22.reuse, R5 ;  /* 0x00000016060a7219 */ /* 0x081fe20000001205 */
[----:B--2---:R-:W-:Y:S01]  /*aba0*/  IMAD.MOV R6, RZ, RZ, -R11 ;  /* 0x000000ffff067224 */ /* 0x004fe200078e0a0b */
[----:B------:R-:W0:Y:S01]  /*abb0*/  LDC R9, c[0x0][0x658] ;  /* 0x00019600ff097b82 */ /* 0x000e220000000800 */
[----:B-1----:R-:W-:Y:S01]  /*abc0*/  ISETP.NE.U32.AND P0, PT, R24, RZ, PT ;  /* 0x000000ff1800720c */ /* 0x002fe20003f05070 */
[----:B------:R-:W-:Y:S01]  /*abd0*/  FMUL R7, R7, UR4 ;  /* 0x0000000407077c20 */ /* 0x000fe20008400000 */
[----:B------:R-:W-:Y:S02]  /*abe0*/  SHF.R.U32.HI R5, RZ, R22, R5 ;  /* 0x00000016ff057219 */ /* 0x000fe40000011605 */
[----:B------:R-:W-:-:S03]  /*abf0*/  ISETP.NE.AND.EX P0, PT, R25, RZ, PT, P0 ;  /* 0x000000ff1900720c */ /* 0x000fc60003f05300 */
[----:B------:R-:W1:Y:S01]  /*ac00*/  LDC R20, c[0x0][0x148] ;  /* 0x00005200ff147b82 */ /* 0x000e620000000800 */
[----:B---3--:R-:W-:Y:S02]  /*ac10*/  IMAD R23, R13, R6, R4 ;  /* 0x000000060d177224 */ /* 0x008fe400078e0204 */
[----:B------:R-:W-:-:S05]  /*ac20*/  IMAD.MOV.U32 R6, RZ, RZ, 0x1 ;  /* 0x00000001ff067424 */ /* 0x000fca00078e00ff */
[----:B------:R-:W2:Y:S01]  /*ac30*/  LDC R21, c[0x0][0x600] ;  /* 0x00018000ff157b82 */ /* 0x000ea20000000800 */
[-CC-:B----4-:R-:W-:Y:S02]  /*ac40*/  SHF.R.U64 R13, R10, R14.reuse, R5.reuse ;  /* 0x0000000e0a0d7219 */ /* 0x190fe40000001205 */
[----:B------:R-:W-:Y:S02]  /*ac50*/  SHF.R.U32.HI R4, RZ, R14, R5 ;  /* 0x0000000eff047219 */ /* 0x000fe40000011605 */
[----:B------:R3:W4:Y:S03]  /*ac60*/  F2I.U32.TRUNC.NTZ R14, R7 ;  /* 0x00000007000e7305 */ /* 0x000726000020f000 */
[----:B------:R-:W1:Y:S01]  /*ac70*/  LDC R26, c[0x0][0x648] ;  /* 0x00019200ff1a7b82 */ /* 0x000e620000000800 */
[-C--:B0-----:R-:W-:Y:S02]  /*ac80*/  SHF.R.U64 R15, R13, R9.reuse, R4 ;  /* 0x000000090d0f7219 */ /* 0x081fe40000001204 */
[----:B------:R-:W-:-:S02]  /*ac90*/  SHF.L.U32 R8, R8, R9, RZ ;  /* 0x0000000908087219 */ /* 0x000fc400000006ff */
[-C--:B------:R-:W-:Y:S01]  /*aca0*/  SHF.R.U32.HI R5, RZ, R9.reuse, R4 ;  /* 0x00000009ff057219 */ /* 0x080fe20000011604 */
[----:B------:R-:W-:Y:S01]  /*acb0*/  IMAD.MOV.U32 R4, RZ, RZ, R15 ;  /* 0x000000ffff047224 */ /* 0x000fe200078e000f */
[----:B------:R-:W-:Y:S01]  /*acc0*/  SHF.L.U32 R22, R6, R9, RZ ;  /* 0x0000000906167219 */ /* 0x000fe200000006ff */
[----:B------:R-:W0:Y:S01]  /*acd0*/  LDC R27, c[0x0][0x638] ;  /* 0x00018e00ff1b7b82 */ /* 0x000e220000000800 */
[----:B------:R-:W-:-:S07]  /*ace0*/  LOP3.LUT R28, RZ, R8, RZ, 0x33, !PT ;  /* 0x00000008ff1c7212 */ /* 0x000fce00078e33ff */
[----:B------:R-:W0:Y:S01]  /*acf0*/  LDC R29, c[0x0][0x610] ;  /* 0x00018400ff1d7b82 */ /* 0x000e220000000800 */
[----:B---34-:R-:W-:Y:S05]  /*ad00*/  @!P0 BRA `(.L_x_287) ;  /* 0x0000000000288947 */ /* 0x018fea0003800000 */
[----:B------:R-:W3:Y:S02]  /*ad10*/  LDC R4, c[0x0][0x64c] ;  /* 0x00019300ff047b82 */ /* 0x000ee40000000800 */
[----:B---3--:R-:W-:-:S05]  /*ad20*/  IADD3 R9, P0, R15, R4, RZ ;  /* 0x000000040f097210 */ /* 0x008fca0007f1e0ff */
[----:B------:R-:W-:-:S04]  /*ad30*/  IMAD.X R11, RZ, RZ, R5, P0 ;  /* 0x000000ffff0b7224 */ /* 0x000fc800000e0605 */
[----:B------:R-:W-:-:S04]  /*ad40*/  IMAD.WIDE.U32 R4, R11, R24, RZ ;  /* 0x000000180b047225 */ /* 0x000fc800078e00ff */
[----:B------:R-:W-:-:S04]  /*ad50*/  IMAD.WIDE.U32 R6, P0, R9, R25, R4 ;  /* 0x0000001909067225 */ /* 0x000fc80007800004 */
[----:B------:R-:W-:Y:S01]  /*ad60*/  IMAD.WIDE.U32 R4, R9, R24, RZ ;  /* 0x0000001809047225 */ /* 0x000fe200078e00ff */
[----:B------:R-:W-:-:S03]  /*ad70*/  IADD3.X R9, RZ, RZ, RZ, P0, !PT ;  /* 0x000000ffff097210 */ /* 0x000fc600007fe4ff */
[----:B------:R-:W-:Y:S01]  /*ad80*/  IMAD.MOV.U32 R8, RZ, RZ, R7 ;  /* 0x000000ffff087224 */ /* 0x000fe200078e0007 */
[----:B------:R-:W-:-:S05]  /*ad90*/  IADD3 RZ, P0, R5, R6, RZ ;  /* 0x0000000605ff7210 */ /* 0x000fca0007f1e0ff */
[----:B------:R-:W-:-:S08]  /*ada0*/  IMAD.WIDE.U32.X R4, R11, R25, R8, P0 ;  /* 0x000000190b047225 */ /* 0x000fd000000e0408 */
.L_x_287:
[----:B------:R-:W-:Y:S01]  /*adb0*/  ISETP.NE.AND P0, PT, R2, 0x1, PT ;  /* 0x000000010200780c */ /* 0x000fe20003f05270 */
[----:B--2---:R-:W-:Y:S01]  /*adc0*/  VIADD R7, R21, 0xffffffff ;  /* 0xffffffff15077836 */ /* 0x004fe20000000000 */
[----:B-1----:R-:W-:Y:S01]  /*add0*/  SHF.R.U64 R5, R4, R26, R5 ;  /* 0x0000001a04057219 */ /* 0x002fe20000001205 */
[----:B------:R-:W-:Y:S01]  /*ade0*/  IMAD.MOV R14, RZ, RZ, -R14 ;  /* 0x000000ffff0e7224 */ /* 0x000fe200078e0a0e */
[----:B------:R-:W-:Y:S01]  /*adf0*/  LOP3.LUT R4, R13, R28, RZ, 0xc0, !PT ;  /* 0x0000001c0d047212 */ /* 0x000fe200078ec0ff */
[----:B------:R-:W-:Y:S01]  /*ae00*/  IMAD.MOV.U32 R8, RZ, RZ, R12 ;  /* 0x000000ffff087224 */ /* 0x000fe200078e000c */
[----:B------:R-:W-:Y:S01]  /*ae10*/  LOP3.LUT R10, R10, R7, RZ, 0xc0, !PT ;  /* 0x000000070a0a7212 */ /* 0x000fe200078ec0ff */
[----:B------:R-:W-:Y:S02]  /*ae20*/  IMAD.MOV R6, RZ, RZ, -R5 ;  /* 0x000000ffff067224 */ /* 0x000fe400078e0a05 */
[----:B------:R-:W-:-:S04]  /*ae30*/  IMAD R4, R22, R5, R4 ;  /* 0x0000000516047224 */ /* 0x000fc800078e0204 */
[----:B------:R-:W-:Y:S02]  /*ae40*/  @P0 IMAD R23, R20, R14, R3 ;  /* 0x0000000e14170224 */ /* 0x000fe400078e0203 */
[----:B0-----:R-:W-:Y:S02]  /*ae50*/  IMAD R3, R6, R27, R15 ;  /* 0x0000001b06037224 */ /* 0x001fe400078e020f */
[----:B------:R-:W-:Y:S02]  /*ae60*/  IMAD R7, R4, R29, R23 ;  /* 0x0000001d04077224 */ /* 0x000fe400078e0217 */
[----:B------:R-:W-:Y:S02]  /*ae70*/  IMAD R4, R3, R21, R10 ;  /* 0x0000001503047224 */ /* 0x000fe400078e020a */
[----:B------:R-:W-:-:S03]  /*ae80*/  IMAD.MOV.U32 R6, RZ, RZ, 0x1 ;  /* 0x00000001ff067424 */ /* 0x000fc600078e00ff */
[----:B------:R-:W-:Y:S02]  /*ae90*/  SEL R9, R4, R7, !P0 ;  /* 0x0000000704097207 */ /* 0x000fe40004000000 */
[----:B------:R-:W-:-:S07]  /*aea0*/  SEL R7, R7, R4, !P0 ;  /* 0x0000000407077207 */ /* 0x000fce0004000000 */
.L_x_285:
[----:B------:R-:W-:-:S08]  /*aeb0*/  NOP ;  /* 0x0000000000007918 */ /* 0x000fd00000000000 */
[----:B------:R-:W0:-:S00]  /*aec0*/  USETMAXREG.DEALLOC.CTAPOOL 0x28 ;  /* 0x00000028000079c8 */ /* 0x000e0000080e0500 */
[----:B0-----:R-:W-:-:S13]  /*aed0*/  ISETP.NE.AND P0, PT, R0, RZ, PT ;  /* 0x000000ff0000720c */ /* 0x001fda0003f05270 */
[----:B------:R-:W-:Y:S05]  /*aee0*/  @P0 EXIT ;  /* 0x000000000000094d */ /* 0x000fea0003800000 */
[----:B------:R-:W-:Y:S01]  /*aef0*/  LOP3.LUT P0, RZ, R6, 0xff, RZ, 0xc0, !PT ;  /* 0x000000ff06ff7812 */ /* 0x000fe2000780c0ff */
[----:B------:R-:W-:Y:S01]  /*af00*/  IMAD.MOV.U32 R0, RZ, RZ, 0x1 ;  /* 0x00000001ff007424 */ /* 0x000fe200078e00ff */
[----:B------:R-:W-:-:S11]  /*af10*/  MOV R12, RZ ;  /* 0x000000ff000c7202 */ /* 0x000fd60000000f00 */
[----:B------:R-:W-:Y:S05]  /*af20*/  @!P0 BRA `(.L_x_288) ;  /* 0x0000000c00308947 */ /* 0x000fea0003800000 */
[----:B------:R-:W0:Y:S01]  /*af30*/  LDC R0, c[0x0][0x28c] ;  /* 0x0000a300ff007b82 */ /* 0x000e220000000800 */
[----:B------:R-:W-:Y:S01]  /*af40*/  ULDC UR5, c[0x0][0x600] ;  /* 0x0001800000057ab9 */ /* 0x000fe20000000800 */
[----:B------:R-:W-:Y:S01]  /*af50*/  ULDC UR4, c[0x0][0xc] ;  /* 0x0000030000047ab9 */ /* 0x000fe20000000800 */
[----:B------:R-:W-:Y:S01]  /*af60*/  UIADD3 UR16, UR5, -0x1, URZ ;  /* 0xffffffff05107890 */ /* 0x000fe2000fffe03f */
[C---:B------:R-:W-:Y:S01]  /*af70*/  LOP3.LUT P2, RZ, R18.reuse, 0x7f, RZ, 0xc0, !PT ;  /* 0x0000007f12ff7812 */ /* 0x040fe2000784c0ff */
[----:B------:R-:W-:Y:S01]  /*af80*/  ULDC UR6, c[0x0][0x658] ;  /* 0x0001960000067ab9 */ /* 0x000fe20000000800 */
[----:B------:R-:W-:Y:S01]  /*af90*/  ULDC UR5, c[0x0][0x10] ;  /* 0x0000040000057ab9 */ /* 0x000fe20000000800 */
[----:B------:R-:W-:Y:S01]  /*afa0*/  UMOV UR7, 0xffffffff ;  /* 0xffffffff00077882 */ /* 0x000fe20000000000 */
[----:B------:R-:W-:Y:S01]  /*afb0*/  UMOV UR8, 0x1 ;  /* 0x0000000100087882 */ /* 0x000fe20000000000 */
[----:B------:R-:W-:Y:S01]  /*afc0*/  UIMAD.WIDE.U32 UR4, UR4, UR5, URZ ;  /* 0x00000005040472a5 */ /* 0x000fe2000f8e003f */
[----:B------:R-:W-:Y:S01]  /*afd0*/  LOP3.LUT P0, RZ, R18, 0x1f, RZ, 0xc0, !PT ;  /* 0x0000001f12ff7812 */ /* 0x000fe2000780c0ff */
[----:B------:R-:W-:Y:S01]  /*afe0*/  USHF.L.U32 UR7, UR7, UR6, URZ ;  /* 0x0000000607077299 */ /* 0x000fe2000800063f */
[----:B------:R-:W-:Y:S01]  /*aff0*/  BSSY B0, `(.L_x_288) ;  /* 0x00000bf000007945 */ /* 0x000fe20003800000 */
[----:B------:R-:W-:Y:S01]  /*b000*/  USHF.L.U32 UR18, UR8, UR6, URZ ;  /* 0x0000000608127299 */ /* 0x000fe2000800063f */
[----:B------:R-:W-:Y:S01]  /*b010*/  IMAD.MOV.U32 R13, RZ, RZ, 0x1 ;  /* 0x00000001ff0d7424 */ /* 0x000fe200078e00ff */
[----:B------:R-:W-:Y:S01]  /*b020*/  LOP3.LUT R11, R19, 0x2, RZ, 0xfc, !PT ;  /* 0x00000002130b7812 */ /* 0x000fe200078efcff */
[----:B------:R-:W-:Y:S01]  /*b030*/  ULDC UR6, c[0x0][0x14] ;  /* 0x0000050000067ab9 */ /* 0x000fe20000000800 */
[----:B------:R-:W-:Y:S01]  /*b040*/  PLOP3.LUT P0, PT, P0, P2, PT, 0x8a, 0x0 ;  /* 0x000000000000781c */ /* 0x000fe20000705172 */
[----:B------:R-:W-:Y:S01]  /*b050*/  UIMAD.WIDE.U32 UR20, UR4, UR6, URZ ;  /* 0x00000006041472a5 */ /* 0x000fe2000f8e003f */
[----:B------:R-:W-:Y:S01]  /*b060*/  IMAD.MOV.U32 R12, RZ, RZ, RZ ;  /* 0x000000ffff0c7224 */ /* 0x000fe200078e00ff */
[----:B------:R-:W-:-:S02]  /*b070*/  UIMAD UR13, UR5, UR6, URZ ;  /* 0x00000006050d72a4 */ /* 0x000fc4000f8e023f */
[----:B------:R-:W-:Y:S01]  /*b080*/  ULOP3.LUT UR17, URZ, UR7, URZ, 0x33, !UPT ;  /* 0x000000073f117292 */ /* 0x000fe2000f8e333f */
[----:B0-----:R-:W-:Y:S01]  /*b090*/  VIADD R0, R0, 0x1f ;  /* 0x0000001f00007836 */ /* 0x001fe20000000000 */
[----:B------:R-:W-:Y:S01]  /*b0a0*/  UIADD3 UR13, UR21, UR13, URZ ;  /* 0x0000000d150d7290 */ /* 0x000fe2000fffe03f */
[----:B------:R-:W-:-:S03]  /*b0b0*/  ULDC.64 UR22, c[0x0][0x198] ;  /* 0x0000660000167ab9 */ /* 0x000fc60000000a00 */
[----:B------:R-:W-:-:S04]  /*b0c0*/  SHF.R.S32.HI R3, RZ, 0x1f, R0 ;  /* 0x0000001fff037819 */ /* 0x000fc80000011400 */
[----:B------:R-:W-:Y:S01]  /*b0d0*/  LEA.HI R3, R3, R0, RZ, 0x5 ;  /* 0x0000000003037211 */ /* 0x000fe200078f28ff */
[----:B------:R-:W-:-:S03]  /*b0e0*/  IMAD.MOV.U32 R0, RZ, RZ, 0x1 ;  /* 0x00000001ff007424 */ /* 0x000fc600078e00ff */
[----:B------:R-:W-:-:S05]  /*b0f0*/  SHF.R.S32.HI R3, RZ, 0x5, R3 ;  /* 0x00000005ff037819 */ /* 0x000fca0000011403 */
[----:B------:R-:W-:-:S07]  /*b100*/  VIADD R10, R3, 0x1 ;  /* 0x00000001030a7836 */ /* 0x000fce0000000000 */
.L_x_300:
[----:B------:R-:W-:-:S03]  /*b110*/  UMOV UR4, 0xffffffff ;  /* 0xffffffff00047882 */ /* 0x000fc60000000000 */
[----:B------:R-:W-:Y:S05]  /*b120*/  BRA.DIV UR4, `(.L_x_289) ;  /* 0x0000000e04787947 */ /* 0x000fea000b800000 */
[----:B------:R-:W-:-:S13]  /*b130*/  ELECT P6, URZ, PT ;  /* 0x00000000003f782f */ /* 0x000fda00038c0000 */
.L_x_310:
[----:B------:R-:W0:Y:S01]  /*b140*/  LDC R4, c[0x0][0x28c] ;  /* 0x0000a300ff047b82 */ /* 0x000e220000000800 */
[----:B------:R-:W-:Y:S01]  /*b150*/  BSSY B1, `(.L_x_290) ;  /* 0x0000037000017945 */ /* 0x000fe20003800000 */
[----:B0-----:R-:W-:-:S13]  /*b160*/  ISETP.LT.OR P6, PT, R4, 0x1, !P6 ;  /* 0x000000010400780c */ /* 0x001fda00077c1670 */
[----:B------:R-:W-:Y:S05]  /*b170*/  @P6 BRA `(.L_x_291) ;  /* 0x0000000000d06947 */ /* 0x000fea0003800000 */
[----:B------:R-:W-:Y:S01]  /*b180*/  IMAD.SHL.U32 R15, R9, 0x80, RZ ;  /* 0x00000080090f7824 */ /* 0x000fe200078e00ff */
[----:B------:R-:W-:Y:S01]  /*b190*/  MOV R20, RZ ;  /* 0x000000ff00147202 */ /* 0x000fe20000000f00 */
[----:B------:R-:W-:Y:S02]  /*b1a0*/  IMAD.SHL.U32 R18, R7, 0x100, RZ ;  /* 0x0000010007127824 */ /* 0x000fe400078e00ff */
[----:B------:R-:W-:Y:S02]  /*b1b0*/  IMAD.MOV.U32 R4, RZ, RZ, R10 ;  /* 0x000000ffff047224 */ /* 0x000fe400078e000a */
[----:B------:R-:W-:Y:S02]  /*b1c0*/  IMAD.MOV.U32 R5, RZ, RZ, R0 ;  /* 0x000000ffff057224 */ /* 0x000fe400078e0000 */
[----:B------:R-:W-:-:S07]  /*b1d0*/  IMAD.MOV.U32 R6, RZ, RZ, R12 ;  /* 0x000000ffff067224 */ /* 0x000fce00078e000c */
.L_x_295:
[----:B------:R-:W0:Y:S01]  /*b1e0*/  S2R R14, SR_CgaCtaId ;  /* 0x00000000000e7919 */ /* 0x000e220000008800 */
[----:B------:R-:W-:Y:S01]  /*b1f0*/  MOV R7, 0x400 ;  /* 0x0000040000077802 */ /* 0x000fe20000000f00 */
[----:B------:R-:W1:Y:S03]  /*b200*/  @!P2 LDC R9, c[0x0][0x500] ;  /* 0x00014000ff09ab82 */ /* 0x000e660000000800 */
[----:B0-----:R-:W-:Y:S02]  /*b210*/  LEA R21, R14, R7, 0x18 ;  /* 0x000000070e157211 */ /* 0x001fe400078ec0ff */
[----:B------:R-:W-:-:S03]  /*b220*/  SHF.L.U32 R7, R5, 0x1f, RZ ;  /* 0x0000001f05077819 */ /* 0x000fc600000006ff */
[----:B------:R-:W-:-:S04]  /*b230*/  IMAD R14, R6, 0x8, R21 ;  /* 0x00000008060e7824 */ /* 0x000fc800078e0215 */
[----:B------:R-:W0:Y:S02]  /*b240*/  SYNCS.PHASECHK.TRANS64.TRYWAIT P1, [R14+URZ+0x18], R7 ;  /* 0x000018070e0075a7 */ /* 0x000e24000802017f */
[----:B01----:R-:W-:Y:S05]  /*b250*/  @!P1 BRA `(.L_x_292) ;  /* 0x0000000c004c9947 */ /* 0x003fea0003800000 */
.L_x_311:
[----:B0-----:R-:W-:Y:S01]  /*b260*/  PRMT R7, R11, 0x9910, RZ ;  /* 0x000099100b077816 */ /* 0x001fe200000000ff */
[----:B------:R0:W-:Y:S03]  /*b270*/  @!P2 SYNCS.ARRIVE.TRANS64 RZ, [R14+URZ], R9 ;  /* 0x000000090effa9a7 */ /* 0x0001e6000800003f */
[----:B------:R-:W-:-:S13]  /*b280*/  ISETP.NE.AND P1, PT, R7, 0x2, PT ;  /* 0x000000020700780c */ /* 0x000fda0003f25270 */
[----:B0-----:R-:W-:Y:S05]  /*b290*/  @P1 BRA `(.L_x_293) ;  /* 0x0000000000041947 */ /* 0x001fea0003800000 */
[----:B------:R-:W-:Y:S01]  /*b2a0*/  BPT.TRAP 0x1 ;  /* 0x000000040000795c */ /* 0x000fe20000300000 */
.L_x_293:
[----:B------:R-:W-:Y:S05]  /*b2b0*/  @P0 BRA `(.L_x_294) ;  /* 0x0000000000040947 */ /* 0x000fea0003800000 */
[----:B------:R-:W-:Y:S01]  /*b2c0*/  BPT.TRAP 0x1 ;  /* 0x000000040000795c */ /* 0x000fe20000300000 */
.L_x_294:
[--C-:B------:R-:W-:Y:S01]  /*b2d0*/  IMAD R7, R6, 0x4000, R21.reuse ;  /* 0x0000400006077824 */ /* 0x100fe200078e0215 */
[----:B------:R-:W-:Y:S01]  /*b2e0*/  R2UR UR9, R14 ;  /* 0x000000000e0972ca */ /* 0x000fe200000e0000 */
[----:B------:R-:W-:Y:S01]  /*b2f0*/  IMAD R21, R6, 0x2000, R21 ;  /* 0x0000200006157824 */ /* 0x000fe200078e0215 */
[----:B------:R-:W-:Y:S01]  /*b300*/  UIADD3 UR4, UP0, UR22, 0xf0, URZ ;  /* 0x000000f016047890 */ /* 0x000fe2000ff1e03f */
[----:B------:R-:W-:Y:S01]  /*b310*/  R2UR UR11, R18 ;  /* 0x00000000120b72ca */ /* 0x000fe200000e0000 */
[----:B------:R-:W-:Y:S01]  /*b320*/  UIADD3 UR24, UP1, UR22, 0x1f0, URZ ;  /* 0x000001f016187890 */ /* 0x000fe2000ff3e03f */
[----:B------:R-:W-:Y:S01]  /*b330*/  R2UR UR5, R7 ;  /* 0x00000000070572ca */ /* 0x000fe200000e0000 */
[----:B------:R-:W-:Y:S01]  /*b340*/  VIADD R6, R6, 0x1 ;  /* 0x0000000106067836 */ /* 0x000fe20000000000 */
[----:B------:R-:W-:Y:S01]  /*b350*/  R2UR UR8, R21 ;  /* 0x00000000150872ca */ /* 0x000fe200000e0000 */
[----:B------:R-:W-:Y:S01]  /*b360*/  UIADD3.X UR25, URZ, UR23, URZ, UP1, !UPT ;  /* 0x000000173f197290 */ /* 0x000fe20008ffe43f */
[----:B------:R-:W-:Y:S01]  /*b370*/  R2UR UR10, R20 ;  /* 0x00000000140a72ca */ /* 0x000fe200000e0000 */
[----:B------:R-:W-:Y:S01]  /*b380*/  UMOV UR6, 0x0 ;  /* 0x0000000000067882 */ /* 0x000fe20000000000 */
[----:B------:R-:W-:Y:S01]  /*b390*/  R2UR UR12, R8 ;  /* 0x00000000080c72ca */ /* 0x000fe200000e0000 */
[----:B------:R-:W-:Y:S01]  /*b3a0*/  UMOV UR7, 0x10000000 ;  /* 0x1000000000077882 */ /* 0x000fe20000000000 */
[----:B------:R-:W-:Y:S01]  /*b3b0*/  IADD3 R4, R4, -0x1, RZ ;  /* 0xffffffff04047810 */ /* 0x000fe20007ffe0ff */
[----:B------:R-:W-:Y:S01]  /*b3c0*/  VIADD R20, R20, 0x20 ;  /* 0x0000002014147836 */ /* 0x000fe20000000000 */
[----:B------:R-:W-:-:S02]  /*b3d0*/  R2UR UR19, R15 ;  /* 0x000000000f1372ca */ /* 0x000fc400000e0000 */
[----:B------:R-:W-:Y:S01]  /*b3e0*/  ISETP.GT.AND P3, PT, R4, 0x1, PT ;  /* 0x000000010400780c */ /* 0x000fe20003f64270 */
[----:B------:R-:W-:Y:S01]  /*b3f0*/  UIADD3 UR14, UR5, 0x100, URZ ;  /* 0x00000100050e7890 */ /* 0x000fe2000fffe03f */
[C---:B------:R-:W-:Y:S01]  /*b400*/  ISETP.NE.AND P1, PT, R6.reuse, 0x3, PT ;  /* 0x000000030600780c */ /* 0x040fe20003f25270 */
[----:B------:R-:W-:Y:S02]  /*b410*/  UIADD3.X UR5, URZ, UR23, URZ, UP0, !UPT ;  /* 0x000000173f057290 */ /* 0x000fe400087fe43f */
[----:B------:R-:W-:Y:S01]  /*b420*/  UIADD3 UR15, UR8, 0xc100, URZ ;  /* 0x0000c100080f7890 */ /* 0x000fe2000fffe03f */
[----:B------:R-:W-:Y:S02]  /*b430*/  SEL R14, RZ, 0x1, P1 ;  /* 0x00000001ff0e7807 */ /* 0x000fe40000800000 */
[----:B------:R-:W-:Y:S01]  /*b440*/  UMOV UR8, UR14 ;  /* 0x0000000e00087c82 */ /* 0x000fe20008000000 */
[----:B------:R-:W-:Y:S02]  /*b450*/  SEL R6, R6, RZ, P1 ;  /* 0x000000ff06067207 */ /* 0x000fe40000800000 */
[----:B------:R-:W-:Y:S01]  /*b460*/  LOP3.LUT R5, R5, R14, RZ, 0x3c, !PT ;  /* 0x0000000e05057212 */ /* 0x000fe200078e3cff */
[----:B------:R0:W-:Y:S02]  /*b470*/  UTMALDG.3D [UR8], [UR4], desc[UR6] ;  /* 0x00000608040075b4 */ /* 0x0001e40008011000 */
[----:B0-----:R-:W-:Y:S01]  /*b480*/  UMOV UR8, UR15 ;  /* 0x0000000f00087c82 */ /* 0x001fe20008000000 */
[----:B------:R-:W-:-:S02]  /*b490*/  UMOV UR11, UR19 ;  /* 0x00000013000b7c82 */ /* 0x000fc40008000000 */
[----:B------:R0:W-:Y:S02]  /*b4a0*/  UTMALDG.3D [UR8], [UR24], desc[UR6] ;  /* 0x00000608180075b4 */ /* 0x0001e40008011000 */
[----:B0-----:R-:W-:Y:S05]  /*b4b0*/  @P3 BRA `(.L_x_295) ;  /* 0xfffffffc00483947 */ /* 0x001fea000383ffff */
.L_x_291:
[----:B------:R-:W-:Y:S05]  /*b4c0*/  BSYNC B1 ;  /* 0x0000000000017941 */ /* 0x000fea0003800000 */
.L_x_290:
[----:B------:R-:W-:Y:S01]  /*b4d0*/  LOP3.LUT P3, RZ, R13, 0xff, RZ, 0xc0, !PT ;  /* 0x000000ff0dff7812 */ /* 0x000fe2000786c0ff */
[----:B------:R-:W-:Y:S01]  /*b4e0*/  IMAD.IADD R12, R3, 0x1, R12 ;  /* 0x00000001030c7824 */ /* 0x000fe200078e020c */
[----:B------:R-:W-:Y:S01]  /*b4f0*/  IADD3 R16, P4, R16, UR20, RZ ;  /* 0x0000001410107c10 */ /* 0x000fe2000ff9e0ff */
[----:B------:R-:W-:Y:S01]  /*b500*/  ULDC.64 UR4, c[0x0][0x650] ;  /* 0x0001940000047ab9 */ /* 0x000fe20000000a00 */
[----:B------:R-:W-:Y:S01]  /*b510*/  BSSY B1, `(.L_x_296) ;  /* 0x000006a000017945 */ /* 0x000fe20003800000 */
[----:B------:R-:W-:Y:S01]  /*b520*/  IMAD.MOV.U32 R9, RZ, RZ, -0x1 ;  /* 0xffffffffff097424 */ /* 0x000fe200078e00ff */
[----:B------:R-:W-:Y:S01]  /*b530*/  ISETP.GT.U32.AND P1, PT, R12, 0x2, PT ;  /* 0x000000020c00780c */ /* 0x000fe20003f24070 */
[----:B------:R-:W-:Y:S01]  /*b540*/  IMAD.MOV.U32 R8, RZ, RZ, -0x1 ;  /* 0xffffffffff087424 */ /* 0x000fe200078e00ff */
[----:B------:R-:W-:Y:S02]  /*b550*/  IADD3.X R17, R17, UR13, RZ, P4, !PT ;  /* 0x0000000d11117c10 */ /* 0x000fe4000a7fe4ff */
[----:B------:R-:W-:-:S02]  /*b560*/  ISETP.LT.U32.AND P1, PT, R3, 0x3, P1 ;  /* 0x000000030300780c */ /* 0x000fc40000f21070 */
[----:B------:R-:W-:Y:S01]  /*b570*/  PRMT R13, RZ, 0x7610, R13 ;  /* 0x00007610ff0d7816 */ /* 0x000fe2000000000d */
[----:B------:R-:W0:Y:S01]  /*b580*/  @P3 S2R R5, SR_CgaCtaId ;  /* 0x0000000000053919 */ /* 0x000e220000008800 */
[----:B------:R-:W-:-:S04]  /*b590*/  @P3 MOV R4, 0x400 ;  /* 0x0000040000043802 */ /* 0x000fc80000000f00 */
[----:B0-----:R-:W-:Y:S01]  /*b5a0*/  @P3 LEA R6, R5, R4, 0x18 ;  /* 0x0000000405063211 */ /* 0x001fe200078ec0ff */
[----:B------:R-:W-:-:S03]  /*b5b0*/  IMAD.WIDE.U32 R4, R12, -0x55555555, RZ ;  /* 0xaaaaaaab0c047825 */ /* 0x000fc600078e00ff */
[----:B------:R0:W-:Y:S01]  /*b5c0*/  @P3 SYNCS.ARRIVE.TRANS64.A1T0 RZ, [R6+URZ+0x48], RZ ;  /* 0x000048ff06ff39a7 */ /* 0x0001e2000810003f */
[----:B------:R-:W-:Y:S02]  /*b5d0*/  ISETP.GE.U32.AND P3, PT, R3, 0x3, PT ;  /* 0x000000030300780c */ /* 0x000fe40003f66070 */
[----:B------:R-:W-:Y:S02]  /*b5e0*/  SHF.R.U32.HI R7, RZ, 0x1, R5 ;  /* 0x00000001ff077819 */ /* 0x000fe40000011605 */
[----:B------:R-:W-:Y:S02]  /*b5f0*/  SEL R5, RZ, 0x1, !P1 ;  /* 0x00000001ff057807 */ /* 0x000fe40004800000 */
[----:B------:R-:W-:Y:S01]  /*b600*/  ISETP.GE.U32.AND P1, PT, R16, UR4, PT ;  /* 0x0000000410007c0c */ /* 0x000fe2000bf26070 */
[----:B------:R-:W-:Y:S01]  /*b610*/  IMAD R12, R7, -0x3, R12 ;  /* 0xfffffffd070c7824 */ /* 0x000fe200078e020c */
[----:B------:R-:W-:Y:S02]  /*b620*/  LOP3.LUT R0, R0, R5, RZ, 0x3c, !PT ;  /* 0x0000000500007212 */ /* 0x000fe400078e3cff */
[----:B------:R-:W-:-:S02]  /*b630*/  ISETP.GE.U32.AND.EX P1, PT, R17, UR5, PT, P1 ;  /* 0x0000000511007c0c */ /* 0x000fc4000bf26110 */
[----:B------:R-:W-:Y:S02]  /*b640*/  PRMT R4, RZ, 0x7610, R4 ;  /* 0x00007610ff047816 */ /* 0x000fe40000000004 */
[----:B------:R-:W-:Y:S01]  /*b650*/  @P3 LOP3.LUT R0, R0, 0x1, R7, 0x78, !PT ;  /* 0x0000000100003812 */ /* 0x000fe200078e7807 */
[----:B------:R-:W-:-:S08]  /*b660*/  IMAD.MOV.U32 R7, RZ, RZ, -0x1 ;  /* 0xffffffffff077424 */ /* 0x000fd000078e00ff */
[----:B0-----:R-:W-:Y:S05]  /*b670*/  @P1 BRA `(.L_x_297) ;  /* 0x00000004004c1947 */ /* 0x001fea0003800000 */
[----:B------:R-:W-:Y:S01]  /*b680*/  ULDC.64 UR4, c[0x0][0x628] ;  /* 0x00018a0000047ab9 */ /* 0x000fe20000000a00 */
[----:B------:R-:W0:Y:S01]  /*b690*/  S2R R15, SR_CTAID.X ;  /* 0x00000000000f7919 */ /* 0x000e220000002500 */
[----:B------:R-:W-:Y:S01]  /*b6a0*/  ISETP.NE.U32.AND P1, PT, RZ, UR4, PT ;  /* 0x00000004ff007c0c */ /* 0x000fe2000bf25070 */
[----:B------:R-:W-:Y:S01]  /*b6b0*/  ULDC UR7, c[0x0][0x630] ;  /* 0x00018c0000077ab9 */ /* 0x000fe20000000800 */
[----:B------:R-:W-:Y:S01]  /*b6c0*/  IMAD.MOV.U32 R4, RZ, RZ, R16 ;  /* 0x000000ffff047224 */ /* 0x000fe200078e0010 */
[----:B------:R-:W1:Y:S01]  /*b6d0*/  S2R R14, SR_CTAID.Y ;  /* 0x00000000000e7919 */ /* 0x000e620000002600 */
[----:B------:R-:W-:Y:S01]  /*b6e0*/  ISETP.NE.AND.EX P1, PT, RZ, UR5, PT, P1 ;  /* 0x00000005ff007c0c */ /* 0x000fe2000bf25310 */
[----:B------:R-:W-:-:S12]  /*b6f0*/  IMAD.MOV.U32 R5, RZ, RZ, R17 ;  /* 0x000000ffff057224 */ /* 0x000fd800078e0011 */
[----:B------:R-:W-:Y:S05]  /*b700*/  @!P1 BRA `(.L_x_298) ;  /* 0x0000000000289947 */ /* 0x000fea0003800000 */
[----:B------:R-:W-:Y:S02]  /*b710*/  ULDC UR6, c[0x0][0x634] ;  /* 0x00018d0000067ab9 */ /* 0x000fe40000000800 */
[----:B------:R-:W-:-:S04]  /*b720*/  IADD3 R9, P1, R16, UR6, RZ ;  /* 0x0000000610097c10 */ /* 0x000fc8000ff3e0ff */
[----:B------:R-:W-:-:S05]  /*b730*/  IADD3.X R21, RZ, R17, RZ, P1, !PT ;  /* 0x00000011ff157210 */ /* 0x000fca0000ffe4ff */
[----:B------:R-:W-:-:S04]  /*b740*/  IMAD.WIDE.U32 R6, R21, UR4, RZ ;  /* 0x0000000415067c25 */ /* 0x000fc8000f8e00ff */
[----:B------:R-:W-:-:S04]  /*b750*/  IMAD.WIDE.U32 R6, P1, R9, UR5, R6 ;  /* 0x0000000509067c25 */ /* 0x000fc8000f820006 */
[----:B------:R-:W-:-:S04]  /*b760*/  IMAD.WIDE.U32 R8, R9, UR4, RZ ;  /* 0x0000000409087c25 */ /* 0x000fc8000f8e00ff */
[----:B------:R-:W-:Y:S01]  /*b770*/  IMAD.X R5, RZ, RZ, RZ, P1 ;  /* 0x000000ffff057224 */ /* 0x000fe200008e06ff */
[----:B------:R-:W-:Y:S01]  /*b780*/  IADD3 RZ, P1, R9, R6, RZ ;  /* 0x0000000609ff7210 */ /* 0x000fe20007f3e0ff */
[----:B------:R-:W-:-:S04]  /*b790*/  IMAD.MOV.U32 R4, RZ, RZ, R7 ;  /* 0x000000ffff047224 */ /* 0x000fc800078e0007 */
[----:B------:R-:W-:-:S08]  /*b7a0*/  IMAD.WIDE.U32.X R4, R21, UR5, R4, P1 ;  /* 0x0000000515047c25 */ /* 0x000fd000088e0404 */
.L_x_298:
[--C-:B------:R-:W-:Y:S01]  /*b7b0*/  SHF.R.U64 R8, R4, UR7, R5.reuse ;  /* 0x0000000704087c19 */ /* 0x100fe20008001205 */
[----:B------:R-:W-:Y:S01]  /*b7c0*/  ULDC.64 UR4, c[0x0][0x620] ;  /* 0x0001880000047ab9 */ /* 0x000fe20000000a00 */
[----:B------:R-:W-:Y:S01]  /*b7d0*/  SHF.R.U32.HI R4, RZ, UR7, R5 ;  /* 0x00000007ff047c19 */ /* 0x000fe20008011605 */
[----:B------:R-:W2:Y:S01]  /*b7e0*/  LDC R24, c[0x0][0x144] ;  /* 0x00005100ff187b82 */ /* 0x000ea20000000800 */
[----:B------:R-:W-:Y:S01]  /*b7f0*/  IADD3 R7, P1, RZ, -R8, RZ ;  /* 0x80000008ff077210 */ /* 0x000fe20007f3e0ff */
[----:B------:R-:W-:Y:S01]  /*b800*/  ULDC.64 UR8, c[0x0][0x640] ;  /* 0x0001900000087ab9 */ /* 0x000fe20000000a00 */
[----:B0-----:R-:W-:Y:S01]  /*b810*/  I2FP.F32.U32 R9, R15 ;  /* 0x0000000f00097245 */ /* 0x001fe20000201000 */
[----:B------:R-:W-:Y:S02]  /*b820*/  ULDC UR6, c[0x0][0x608] ;  /* 0x0001820000067ab9 */ /* 0x000fe40000000800 */
[----:B------:R-:W-:Y:S01]  /*b830*/  IMAD.X R4, RZ, RZ, ~R4, P1 ;  /* 0x000000ffff047224 */ /* 0x000fe200008e0e04 */
[----:B------:R-:W-:Y:S01]  /*b840*/  ISETP.NE.U32.AND P1, PT, RZ, UR8, PT ;  /* 0x00000008ff007c0c */ /* 0x000fe2000bf25070 */
[----:B------:R-:W0:Y:S02]  /*b850*/  LDC R21, c[0x0][0x148] ;  /* 0x00005200ff157b82 */ /* 0x000e240000000800 */
[----:B------:R-:W-:Y:S01]  /*b860*/  IMAD R6, R4, UR4, RZ ;  /* 0x0000000404067c24 */ /* 0x000fe2000f8e02ff */
[----:B------:R-:W-:Y:S01]  /*b870*/  ISETP.NE.AND.EX P1, PT, RZ, UR9, PT, P1 ;  /* 0x00000009ff007c0c */ /* 0x000fe2000bf25310 */
[----:B------:R-:W-:Y:S01]  /*b880*/  IMAD.WIDE.U32 R4, R7, UR4, R16 ;  /* 0x0000000407047c25 */ /* 0x000fe2000f8e0010 */
[----:B------:R-:W-:-:S03]  /*b890*/  ULDC UR4, c[0x0][0x150] ;  /* 0x0000540000047ab9 */ /* 0x000fc60000000800 */
[----:B------:R-:W-:Y:S02]  /*b8a0*/  IMAD R7, R7, UR5, R6 ;  /* 0x0000000507077c24 */ /* 0x000fe4000f8e0206 */
[----:B------:R-:W-:Y:S01]  /*b8b0*/  FMUL R6, R9, UR4 ;  /* 0x0000000409067c20 */ /* 0x000fe20008400000 */
[----:B------:R-:W-:Y:S01]  /*b8c0*/  ULDC UR4, c[0x0][0x618] ;  /* 0x0001860000047ab9 */ /* 0x000fe20000000800 */
[----:B------:R-:W-:Y:S01]  /*b8d0*/  ULDC UR5, c[0x0][0x154] ;  /* 0x0000550000057ab9 */ /* 0x000fe20000000800 */
[----:B------:R-:W-:-:S03]  /*b8e0*/  IMAD.IADD R5, R5, 0x1, R7 ;  /* 0x0000000105057824 */ /* 0x000fc600078e0207 */
[----:B------:R-:W3:Y:S02]  /*b8f0*/  F2I.U32.TRUNC.NTZ R6, R6 ;  /* 0x0000000600067305 */ /* 0x000ee4000020f000 */
[----:B------:R-:W-:Y:S02]  /*b900*/  SHF.R.U64 R9, R4, UR4, R5 ;  /* 0x0000000404097c19 */ /* 0x000fe40008001205 */
[----:B-1----:R-:W-:-:S05]  /*b910*/  I2FP.F32.U32 R4, R14 ;  /* 0x0000000e00047245 */ /* 0x002fca0000201000 */
[----:B------:R-:W-:Y:S01]  /*b920*/  FMUL R22, R4, UR5 ;  /* 0x0000000504167c20 */ /* 0x000fe20008400000 */
[----:B------:R-:W-:Y:S01]  /*b930*/  SHF.R.U32.HI R4, RZ, UR4, R5 ;  /* 0x00000004ff047c19 */ /* 0x000fe20008011605 */
[----:B------:R-:W-:-:S03]  /*b940*/  ULDC UR4, c[0x0][0x658] ;  /* 0x0001960000047ab9 */ /* 0x000fc60000000800 */
[--C-:B------:R-:W-:Y:S01]  /*b950*/  SHF.R.U64 R20, R9, UR6, R4.reuse ;  /* 0x0000000609147c19 */ /* 0x100fe20008001204 */
[----:B------:R-:W1:Y:S01]  /*b960*/  F2I.U32.TRUNC.NTZ R22, R22 ;  /* 0x0000001600167305 */ /* 0x000e62000020f000 */
[----:B------:R-:W-:Y:S01]  /*b970*/  SHF.R.U32.HI R5, RZ, UR6, R4 ;  /* 0x00000006ff057c19 */ /* 0x000fe20008011604 */
[----:B---3--:R-:W-:-:S03]  /*b980*/  IMAD.MOV R6, RZ, RZ, -R6 ;  /* 0x000000ffff067224 */ /* 0x008fc600078e0a06 */
[----:B------:R-:W-:Y:S01]  /*b990*/  SHF.R.U64 R18, R20, UR4, R5 ;  /* 0x0000000414127c19 */ /* 0x000fe20008001205 */
[----:B--2---:R-:W-:Y:S01]  /*b9a0*/  IMAD R15, R24, R6, R15 ;  /* 0x00000006180f7224 */ /* 0x004fe200078e020f */
[----:B------:R-:W-:-:S03]  /*b9b0*/  SHF.R.U32.HI R23, RZ, UR4, R5 ;  /* 0x00000004ff177c19 */ /* 0x000fc60008011605 */
[----:B------:R-:W-:Y:S02]  /*b9c0*/  IMAD.MOV.U32 R4, RZ, RZ, R18 ;  /* 0x000000ffff047224 */ /* 0x000fe400078e0012 */
[----:B------:R-:W-:Y:S01]  /*b9d0*/  IMAD.MOV.U32 R5, RZ, RZ, R23 ;  /* 0x000000ffff057224 */ /* 0x000fe200078e0017 */
[----:B-1----:R-:W-:Y:S06]  /*b9e0*/  @!P1 BRA `(.L_x_299) ;  /* 0x0000000000289947 */ /* 0x002fec0003800000 */
[----:B------:R-:W-:Y:S02]  /*b9f0*/  ULDC UR4, c[0x0][0x64c] ;  /* 0x0001930000047ab9 */ /* 0x000fe40000000800 */
[----:B------:R-:W-:-:S04]  /*ba00*/  IADD3 R5, P1, R18, UR4, RZ ;  /* 0x0000000412057c10 */ /* 0x000fc8000ff3e0ff */
[----:B------:R-:W-:-:S05]  /*ba10*/  IADD3.X R23, RZ, R23, RZ, P1, !PT ;  /* 0x00000017ff177210 */ /* 0x000fca0000ffe4ff */
[----:B------:R-:W-:-:S04]  /*ba20*/  IMAD.WIDE.U32 R6, R23, UR8, RZ ;  /* 0x0000000817067c25 */ /* 0x000fc8000f8e00ff */
[----:B------:R-:W-:-:S04]  /*ba30*/  IMAD.WIDE.U32 R6, P1, R5, UR9, R6 ;  /* 0x0000000905067c25 */ /* 0x000fc8000f820006 */
[----:B------:R-:W-:-:S04]  /*ba40*/  IMAD.WIDE.U32 R4, R5, UR8, RZ ;  /* 0x0000000805047c25 */ /* 0x000fc8000f8e00ff */
[----:B------:R-:W-:Y:S01]  /*ba50*/  IMAD.MOV.U32 R4, RZ, RZ, R7 ;  /* 0x000000ffff047224 */ /* 0x000fe200078e0007 */
[----:B------:R-:W-:Y:S01]  /*ba60*/  IADD3 RZ, P3, R5, R6, RZ ;  /* 0x0000000605ff7210 */ /* 0x000fe20007f7e0ff */
[----:B------:R-:W-:-:S04]  /*ba70*/  IMAD.X R5, RZ, RZ, RZ, P1 ;  /* 0x000000ffff057224 */ /* 0x000fc800008e06ff */
[----:B------:R-:W-:-:S08]  /*ba80*/  IMAD.WIDE.U32.X R4, R23, UR9, R4, P3 ;  /* 0x0000000917047c25 */ /* 0x000fd000098e0404 */
.L_x_299:
[----:B------:R-:W-:Y:S01]  /*ba90*/  ISETP.NE.AND P1, PT, R2, 0x1, PT ;  /* 0x000000010200780c */ /* 0x000fe20003f25270 */
[----:B------:R-:W-:Y:S01]  /*baa0*/  ULDC UR4, c[0x0][0x648] ;  /* 0x0001920000047ab9 */ /* 0x000fe20000000800 */
[----:B------:R-:W-:Y:S01]  /*bab0*/  LOP3.LUT R20, R20, UR17, RZ, 0xc0, !PT ;  /* 0x0000001114147c12 */ /* 0x000fe2000f8ec0ff */
[----:B------:R-:W-:Y:S01]  /*bac0*/  IMAD.MOV R22, RZ, RZ, -R22 ;  /* 0x000000ffff167224 */ /* 0x000fe200078e0a16 */
[----:B------:R-:W-:Y:S01]  /*bad0*/  SHF.R.U64 R5, R4, UR4, R5 ;  /* 0x0000000404057c19 */ /* 0x000fe20008001205 */
[----:B------:R-:W-:Y:S01]  /*bae0*/  ULDC UR4, c[0x0][0x638] ;  /* 0x00018e0000047ab9 */ /* 0x000fe20000000800 */
[----:B------:R-:W-:Y:S01]  /*baf0*/  LOP3.LUT R9, R9, UR16, RZ, 0xc0, !PT ;  /* 0x0000001009097c12 */ /* 0x000fe2000f8ec0ff */
[----:B------:R-:W-:Y:S01]  /*bb00*/  ULDC UR5, c[0x0][0x610] ;  /* 0x0001840000057ab9 */ /* 0x000fe20000000800 */
[----:B------:R-:W-:Y:S02]  /*bb10*/  IMAD.MOV.U32 R4, RZ, RZ, 0x1 ;  /* 0x00000001ff047424 */ /* 0x000fe400078e00ff */
[----:B------:R-:W-:-:S02]  /*bb20*/  IMAD.MOV R7, RZ, RZ, -R5 ;  /* 0x000000ffff077224 */ /* 0x000fc400078e0a05 */
[----:B------:R-:W-:Y:S02]  /*bb30*/  IMAD R20, R5, UR18, R20 ;  /* 0x0000001205147c24 */ /* 0x000fe4000f8e0214 */
[----:B0-----:R-:W-:Y:S02]  /*bb40*/  @P1 IMAD R15, R21, R22, R14 ;  /* 0x00000016150f1224 */ /* 0x001fe400078e020e */
[----:B------:R-:W-:Y:S01]  /*bb50*/  IMAD R18, R7, UR4, R18 ;  /* 0x0000000407127c24 */ /* 0x000fe2000f8e0212 */
[----:B------:R-:W-:Y:S01]  /*bb60*/  ULDC UR4, c[0x0][0x600] ;  /* 0x0001800000047ab9 */ /* 0x000fe20000000800 */
[----:B------:R-:W-:Y:S02]  /*bb70*/  IMAD R15, R20, UR5, R15 ;  /* 0x00000005140f7c24 */ /* 0x000fe4000f8e020f */
[----:B------:R-:W-:-:S05]  /*bb80*/  IMAD R18, R18, UR4, R9 ;  /* 0x0000000412127c24 */ /* 0x000fca000f8e0209 */
[----:B------:R-:W-:Y:S02]  /*bb90*/  SEL R9, R18, R15, !P1 ;  /* 0x0000000f12097207 */ /* 0x000fe40004800000 */
[----:B------:R-:W-:-:S07]  /*bba0*/  SEL R7, R15, R18, !P1 ;  /* 0x000000120f077207 */ /* 0x000fce0004800000 */
.L_x_297:
[----:B------:R-:W-:Y:S05]  /*bbb0*/  BSYNC B1 ;  /* 0x0000000000017941 */ /* 0x000fea0003800000 */
.L_x_296:
[----:B------:R-:W-:-:S13]  /*bbc0*/  LOP3.LUT P1, RZ, R4, 0xff, RZ, 0xc0, !PT ;  /* 0x000000ff04ff7812 */ /* 0x000fda000782c0ff */
[----:B------:R-:W-:Y:S05]  /*bbd0*/  @P1 BRA `(.L_x_300) ;  /* 0xfffffff4004c1947 */ /* 0x000fea000383ffff */
[----:B------:R-:W-:Y:S05]  /*bbe0*/  BSYNC B0 ;  /* 0x0000000000007941 */ /* 0x000fea0003800000 */
.L_x_288:
[----:B------:R-:W-:-:S03]  /*bbf0*/  UMOV UR4, 0xffffffff ;  /* 0xffffffff00047882 */ /* 0x000fc60000000000 */
[----:B------:R-:W-:Y:S05]  /*bc00*/  BRA.DIV UR4, `(.L_x_301) ;  /* 0x0000000204f47947 */ /* 0x000fea000b800000 */
[----:B------:R-:W-:-:S13]  /*bc10*/  ELECT P6, URZ, PT ;  /* 0x00000000003f782f */ /* 0x000fda00038c0000 */
.L_x_314:
[----:B------:R-:W-:Y:S04]  /*bc20*/  BSSY B0, `(.L_x_302) ;  /* 0x0000022000007945 */ /* 0x000fe80003800000 */
[----:B------:R-:W-:Y:S05]  /*bc30*/  @!P6 BRA `(.L_x_303) ;  /* 0x000000000080e947 */ /* 0x000fea0003800000 */
[----:B------:R-:W-:-:S04]  /*bc40*/  LOP3.LUT R19, R19, 0x2, RZ, 0xfc, !PT ;  /* 0x0000000213137812 */ /* 0x000fc800078efcff */
[----:B------:R-:W-:-:S13]  /*bc50*/  ISETP.NE.AND P0, PT, R19, 0x3, PT ;  /* 0x000000031300780c */ /* 0x000fda0003f05270 */
[----:B------:R-:W-:Y:S05]  /*bc60*/  @!P0 BRA `(.L_x_304) ;  /* 0x0000000000048947 */ /* 0x000fea0003800000 */
[----:B------:R-:W-:Y:S01]  /*bc70*/  BPT.TRAP 0x1 ;  /* 0x000000040000795c */ /* 0x000fe20000300000 */
.L_x_304:
[----:B------:R-:W0:Y:S01]  /*bc80*/  S2R R3, SR_CgaCtaId ;  /* 0x0000000000037919 */ /* 0x000e220000008800 */
[----:B------:R-:W-:-:S04]  /*bc90*/  MOV R2, 0x400 ;  /* 0x0000040000027802 */ /* 0x000fc80000000f00 */
[----:B0-----:R-:W-:Y:S02]  /*bca0*/  LEA R3, R3, R2, 0x18 ;  /* 0x0000000203037211 */ /* 0x001fe400078ec0ff */
[----:B------:R-:W-:-:S03]  /*bcb0*/  SHF.L.U32 R2, R0, 0x1f, RZ ;  /* 0x0000001f00027819 */ /* 0x000fc600000006ff */
[----:B------:R-:W-:-:S04]  /*bcc0*/  VIADD R3, R3, 0x18 ;  /* 0x0000001803037836 */ /* 0x000fc80000000000 */
[C---:B------:R-:W-:Y:S01]  /*bcd0*/  IMAD R7, R12.reuse, 0x8, R3 ;  /* 0x000000080c077824 */ /* 0x040fe200078e0203 */
[----:B------:R-:W-:-:S03]  /*bce0*/  IADD3 R12, R12, 0x1, RZ ;  /* 0x000000010c0c7810 */ /* 0x000fc60007ffe0ff */
[----:B------:R-:W0:Y:S01]  /*bcf0*/  SYNCS.PHASECHK.TRANS64.TRYWAIT P0, [R7+URZ], R2 ;  /* 0x00000002070075a7 */ /* 0x000e22000800017f */
[----:B------:R-:W-:-:S04]  /*bd00*/  ISETP.NE.AND P1, PT, R12, 0x3, PT ;  /* 0x000000030c00780c */ /* 0x000fc80003f25270 */
[----:B------:R-:W-:Y:S02]  /*bd10*/  SEL R5, RZ, 0x1, P1 ;  /* 0x00000001ff057807 */ /* 0x000fe40000800000 */
[----:B------:R-:W-:Y:S02]  /*bd20*/  SEL R12, R12, RZ, P1 ;  /* 0x000000ff0c0c7207 */ /* 0x000fe40000800000 */
[----:B------:R-:W-:-:S03]  /*bd30*/  LOP3.LUT R5, R0, R5, RZ, 0x3c, !PT ;  /* 0x0000000500057212 */ /* 0x000fc600078e3cff */
[----:B------:R-:W-:Y:S01]  /*bd40*/  IMAD R9, R12, 0x8, R3 ;  /* 0x000000080c097824 */ /* 0x000fe200078e0203 */
[----:B------:R-:W-:Y:S01]  /*bd50*/  SHF.L.U32 R4, R5, 0x1f, RZ ;  /* 0x0000001f05047819 */ /* 0x000fe200000006ff */
[----:B0-----:R-:W-:Y:S06]  /*bd60*/  @!P0 BRA `(.L_x_305) ;  /* 0x0000000000bc8947 */ /* 0x001fec0003800000 */
.L_x_315:
[----:B------:R-:W1:Y:S01]  /*bd70*/  SYNCS.PHASECHK.TRANS64.TRYWAIT P0, [R9+URZ], R4 ;  /* 0x00000004090075a7 */ /* 0x000e62000800017f */
[----:B------:R-:W-:-:S05]  /*bd80*/  VIADD R0, R12, 0x1 ;  /* 0x000000010c007836 */ /* 0x000fca0000000000 */
[----:B------:R-:W-:-:S04]  /*bd90*/  ISETP.NE.AND P1, PT, R0, 0x3, PT ;  /* 0x000000030000780c */ /* 0x000fc80003f25270 */
[----:B0-----:R-:W-:Y:S02]  /*bda0*/  SEL R2, RZ, 0x1, P1 ;  /* 0x00000001ff027807 */ /* 0x001fe40000800000 */
[----:B------:R-:W-:Y:S02]  /*bdb0*/  SEL R0, R0, RZ, P1 ;  /* 0x000000ff00007207 */ /* 0x000fe40000800000 */
[----:B------:R-:W-:Y:S01]  /*bdc0*/  LOP3.LUT R2, R5, R2, RZ, 0x3c, !PT ;  /* 0x0000000205027212 */ /* 0x000fe200078e3cff */
[----:B-1----:R-:W-:Y:S06]  /*bdd0*/  @!P0 BRA `(.L_x_306) ;  /* 0x0000000000b48947 */ /* 0x002fec0003800000 */
.L_x_316:
[----:B------:R-:W-:Y:S01]  /*bde0*/  IMAD R3, R0, 0x8, R3 ;  /* 0x0000000800037824 */ /* 0x000fe200078e0203 */
[----:B------:R-:W-:-:S07]  /*bdf0*/  SHF.L.U32 R0, R2, 0x1f, RZ ;  /* 0x0000001f02007819 */ /* 0x000fce00000006ff */
.L_x_307:
[----:B-1----:R1:W2:Y:S02]  /*be00*/  SYNCS.PHASECHK.TRANS64.TRYWAIT P0, [R3+URZ], R0 ;  /* 0x00000000030075a7 */ /* 0x0022a4000800017f */
[----:B--2---:R-:W-:Y:S05]  /*be10*/  @!P0 NANOSLEEP.SYNCS 0x989680 ;  /* 0x009896800000895d */ /* 0x004fea0003900000 */
[----:B------:R-:W2:Y:S02]  /*be20*/  @!P0 SYNCS.PHASECHK.TRANS64 P0, [R3+URZ], R0 ;  /* 0x00000000030085a7 */ /* 0x000ea4000800007f */
[----:B--2---:R-:W-:Y:S05]  /*be30*/  @!P0 BRA `(.L_x_307) ;  /* 0xfffffffc00f08947 */ /* 0x004fea000383ffff */
.L_x_303:
[----:B------:R-:W-:Y:S05]  /*be40*/  BSYNC B0 ;  /* 0x0000000000007941 */ /* 0x000fea0003800000 */
.L_x_302:
[----:B------:R-:W-:Y:S05]  /*be50*/  EXIT ;  /* 0x000000000000794d */ /* 0x000fea0003800000 */
.L_x_17:
[----:B---3--:R3:W4:Y:S02]  /*be60*/  SYNCS.PHASECHK.TRANS64.TRYWAIT P1, [R3+URZ], R0 ;  /* 0x00000000030075a7 */ /* 0x008724000802017f */
[----:B----4-:R-:W-:Y:S05]  /*be70*/  @!P1 NANOSLEEP.SYNCS 0x989680 ;  /* 0x009896800000995d */ /* 0x010fea0003900000 */
[----:B------:R-:W4:Y:S02]  /*be80*/  @!P1 SYNCS.PHASECHK.TRANS64 P1, [R3+URZ], R0 ;  /* 0x00000000030095a7 */ /* 0x000f24000802007f */
[----:B----4-:R-:W-:Y:S05]  /*be90*/  @!P1 BRA `(.L_x_17) ;  /* 0xfffffffc00f09947 */ /* 0x010fea000383ffff */
[----:B------:R-:W-:Y:S05]  /*bea0*/  BRA `(.L_x_16) ;  /* 0xffffff5000d07947 */ /* 0x000fea000383ffff */
.L_x_22:
[----:B-1----:R-:W-:-:S04]  /*beb0*/  IMAD.U32 R4, RZ, RZ, UR8 ;  /* 0x00000008ff047e24 */ /* 0x002fc8000f8e00ff */
[----:B------:R1:W2:Y:S03]  /*bec0*/  SYNCS.PHASECHK.TRANS64.TRYWAIT P1, [R4+URZ], R3 ;  /* 0x00000003040075a7 */ /* 0x0002a6000802017f */
[----:B--2---:R-:W-:Y:S05]  /*bed0*/  @!P1 NANOSLEEP.SYNCS 0x989680 ;  /* 0x009896800000995d */ /* 0x004fea0003900000 */
[----:B------:R-:W2:Y:S02]  /*bee0*/  @!P1 SYNCS.PHASECHK.TRANS64 P1, [R4+URZ], R3 ;  /* 0x00000003040095a7 */ /* 0x000ea4000802007f */
[----:B--2---:R-:W-:Y:S05]  /*bef0*/  @!P1 BRA `(.L_x_22) ;  /* 0xfffffffc00ec9947 */ /* 0x004fea000383ffff */
[----:B------:R-:W-:Y:S05]  /*bf00*/  BRA `(.L_x_21) ;  /* 0xffffff5400a07947 */ /* 0x000fea000383ffff */
.L_x_289:
[----:B------:R-:W-:Y:S01]  /*bf10*/  BSSY B1, `(.L_x_308) ;  /* 0x0000006000017945 */ /* 0x000fe20003800000 */
[----:B------:R-:W-:-:S07]  /*bf20*/  IMAD.MOV.U32 R15, RZ, RZ, -0x1 ;  /* 0xffffffffff0f7424 */ /* 0x000fce00078e00ff */
[----:B------:R-:W-:Y:S05]  /*bf30*/  WARPSYNC.COLLECTIVE R15, `(.L_x_309) ;  /* 0x000000000f0c7348 */ /* 0x000fea0003c00000 */
[----:B------:R-:W-:Y:S02]  /*bf40*/  ELECT P6, UR62, PT ;  /* 0x00000000003e782f */ /* 0x000fe400038c0000 */
[----:B------:R-:W-:Y:S01]  /*bf50*/  MOV R14, UR62 ;  /* 0x0000003e000e7c02 */ /* 0x000fe20008000f00 */
[----:B------:R-:W-:Y:S10]  /*bf60*/  ENDCOLLECTIVE ;  /* 0x000000000000791b */ /* 0x000ff40003800000 */
.L_x_309:
[----:B------:R-:W-:Y:S05]  /*bf70*/  BSYNC B1 ;  /* 0x0000000000017941 */ /* 0x000fea0003800000 */
.L_x_308:
[----:B------:R-:W-:Y:S05]  /*bf80*/  BRA `(.L_x_310) ;  /* 0xfffffff0006c7947 */ /* 0x000fea000383ffff */
.L_x_292:
[----:B0-----:R0:W1:Y:S02]  /*bf90*/  SYNCS.PHASECHK.TRANS64.TRYWAIT P1, [R14+URZ+0x18], R7 ;  /* 0x000018070e0075a7 */ /* 0x001064000802017f */
[----:B-1----:R-:W-:Y:S05]  /*bfa0*/  @!P1 NANOSLEEP.SYNCS 0x989680 ;  /* 0x009896800000995d */ /* 0x002fea0003900000 */
[----:B------:R-:W1:Y:S02]  /*bfb0*/  @!P1 SYNCS.PHASECHK.TRANS64 P1, [R14+URZ+0x18], R7 ;  /* 0x000018070e0095a7 */ /* 0x000e64000802007f */
[----:B-1----:R-:W-:Y:S05]  /*bfc0*/  @!P1 BRA `(.L_x_292) ;  /* 0xfffffffc00f09947 */ /* 0x002fea000383ffff */
[----:B------:R-:W-:Y:S05]  /*bfd0*/  BRA `(.L_x_311) ;  /* 0xfffffff000a07947 */ /* 0x000fea000383ffff */
.L_x_301:
[----:B------:R-:W-:Y:S01]  /*bfe0*/  BSSY B0, `(.L_x_312) ;  /* 0x0000006000007945 */ /* 0x000fe20003800000 */
[----:B------:R-:W-:-:S07]  /*bff0*/  IMAD.MOV.U32 R15, RZ, RZ, -0x1 ;  /* 0xffffffffff0f7424 */ /* 0x000fce00078e00ff */
[----:B------:R-:W-:Y:S05]  /*c000*/  WARPSYNC.COLLECTIVE R15, `(.L_x_313) ;  /* 0x000000000f0c7348 */ /* 0x000fea0003c00000 */
[----:B------:R-:W-:Y:S02]  /*c010*/  ELECT P6, UR62, PT ;  /* 0x00000000003e782f */ /* 0x000fe400038c0000 */
[----:B------:R-:W-:Y:S01]  /*c020*/  MOV R14, UR62 ;  /* 0x0000003e000e7c02 */ /* 0x000fe20008000f00 */
[----:B------:R-:W-:Y:S10]  /*c030*/  ENDCOLLECTIVE ;  /* 0x000000000000791b */ /* 0x000ff40003800000 */
.L_x_313:
[----:B------:R-:W-:Y:S05]  /*c040*/  BSYNC B0 ;  /* 0x0000000000007941 */ /* 0x000fea0003800000 */
.L_x_312:
[----:B------:R-:W-:Y:S05]  /*c050*/  BRA `(.L_x_314) ;  /* 0xfffffff800f07947 */ /* 0x000fea000383ffff */
.L_x_305:
[----:B0-----:R0:W1:Y:S02]  /*c060*/  SYNCS.PHASECHK.TRANS64.TRYWAIT P0, [R7+URZ], R2 ;  /* 0x00000002070075a7 */ /* 0x001064000800017f */
[----:B-1----:R-:W-:Y:S05]  /*c070*/  @!P0 NANOSLEEP.SYNCS 0x989680 ;  /* 0x009896800000895d */ /* 0x002fea0003900000 */
[----:B------:R-:W1:Y:S02]  /*c080*/  @!P0 SYNCS.PHASECHK.TRANS64 P0, [R7+URZ], R2 ;  /* 0x00000002070085a7 */ /* 0x000e64000800007f */
[----:B-1----:R-:W-:Y:S05]  /*c090*/  @!P0 BRA `(.L_x_305) ;  /* 0xfffffffc00f08947 */ /* 0x002fea000383ffff */
[----:B------:R-:W-:Y:S05]  /*c0a0*/  BRA `(.L_x_315) ;  /* 0xfffffffc00307947 */ /* 0x000fea000383ffff */
.L_x_306:
[----:B0-----:R0:W1:Y:S02]  /*c0b0*/  SYNCS.PHASECHK.TRANS64.TRYWAIT P0, [R9+URZ], R4 ;  /* 0x00000004090075a7 */ /* 0x001064000800017f */
[----:B-1----:R-:W-:Y:S05]  /*c0c0*/  @!P0 NANOSLEEP.SYNCS 0x989680 ;  /* 0x009896800000895d */ /* 0x002fea0003900000 */
[----:B------:R-:W1:Y:S02]  /*c0d0*/  @!P0 SYNCS.PHASECHK.TRANS64 P0, [R9+URZ], R4 ;  /* 0x00000004090085a7 */ /* 0x000e64000800007f */
[----:B-1----:R-:W-:Y:S05]  /*c0e0*/  @!P0 BRA `(.L_x_306) ;  /* 0xfffffffc00f08947 */ /* 0x002fea000383ffff */
[----:B------:R-:W-:Y:S05]  /*c0f0*/  BRA `(.L_x_316) ;  /* 0xfffffffc00387947 */ /* 0x000fea000383ffff */
.L_x_317:
[----:B------:R-:W-:-:S00]  /*c100*/  BRA `(.L_x_317) ;  /* 0xfffffffc00fc7947 */ /* 0x000fc0000383ffff */
[----:B------:R-:W-:-:S00]  /*c110*/  NOP ;  /* 0x0000000000007918 */ /* 0x000fc00000000000 */
        /* <DEDUP_REMOVED lines=14> */
.L_x_318:


//--------------------- .nv.global.init           --------------------------
	.section	.nv.global.init,"aw",@progbits
.nv.global.init:
	.type		$str$22,@object
	.size		$str$22,($str$23 - $str$22)
$str$22:
        /*0000*/ 	.byte	0x6b, 0x5f, 0x74, 0x69, 0x6c, 0x65, 0x5f, 0x63, 0x6f, 0x75, 0x6e, 0x74, 0x20, 0x3e, 0x3d, 0x20
        /*0010*/ 	.byte	0x31, 0x00
	.type		$str$23,@object
	.size		$str$23,(__unnamed_1 - $str$23)
$str$23:
        /*0012*/ 	.byte	0x2f, 0x74, 0x6d, 0x70, 0x2f, 0x63, 0x75, 0x74, 0x6c, 0x61, 0x73, 0x73, 0x5f, 0x73, 0x77, 0x65
        /*0022*/ 	.byte	0x65, 0x70, 0x5f, 0x73, 0x72, 0x63, 0x2f, 0x69, 0x6e, 0x63, 0x6c, 0x75, 0x64, 0x65, 0x2f, 0x63
        /*0032*/ 	.byte	0x75, 0x74, 0x6c, 0x61, 0x73, 0x73, 0x2f, 0x67, 0x65, 0x6d, 0x6d, 0x2f, 0x63, 0x6f, 0x6c, 0x6c
        /*0042*/ 	.byte	0x65, 0x63, 0x74, 0x69, 0x76, 0x65, 0x2f, 0x73, 0x6d, 0x39, 0x30, 0x5f, 0x6d, 0x6d, 0x61, 0x5f
        /*0052*/ 	.byte	0x74, 0x6d, 0x61, 0x5f, 0x67, 0x6d, 0x6d, 0x61, 0x5f, 0x73, 0x73, 0x5f, 0x77, 0x61, 0x72, 0x70
        /*0062*/ 	.byte	0x73, 0x70, 0x65, 0x63, 0x69, 0x61, 0x6c, 0x69, 0x7a, 0x65, 0x64, 0x2e, 0x68, 0x70, 0x70, 0x00
	.type		__unnamed_1,@object
	.size		__unnamed_1,(.L_0 - __unnamed_1)
__unnamed_1:
        /*0072*/ 	.byte	0x76, 0x6f, 0x69, 0x64, 0x20, 0x63, 0x75, 0x74, 0x6c, 0x61, 0x73, 0x73, 0x3a, 0x3a, 0x67, 0x65
        /* <DEDUP_REMOVED lines=180> */
        /*0bc2*/ 	.byte	0x6e, 0x74, 0x69, 0x74, 0x79, 0x5d, 0x00
.L_0:


//--------------------- .nv.shared._ZN7cutlass13device_kernelINS_4gemm6kernel13GemmUniversalIN4cute5tupleIJiiiiEEENS1_10collective13CollectiveMmaINS1_34MainloopSm90TmaGmmaWarpSpecializedILi3ENS5_IJNS4_1CILi1EEESB_SB_EEENS1_35KernelTmaWarpSpecializedCooperativeEEENS5_IJNSA_ILi256EEENSA_ILi128EEENSA_ILi32EEEEEENS_10bfloat16_tENS5_IJlSB_lEEESJ_SK_NS4_8TiledMMAINS4_8MMA_AtomIJNS4_4SM904GMMA28MMA_64x128x16_F32BF16BF16_SSILNSO_5MajorE0ELSQ_0ELNSO_7ScaleInE1ELSR_1EEEEEENS4_6LayoutINS5_IJNSA_ILi2EEESB_SB_EEENS5_IJSB_NSA_ILi0EEESX_EEEEENS5_IJNS4_10UnderscoreES10_S10_EEEEENS4_13SM90_TMA_LOADENS4_14ComposedLayoutINS4_7SwizzleILi2ELi4ELi3EEENS4_18smem_ptr_flag_bitsILi16EEENSU_INS5_IJNSA_ILi8EEESH_EEENS5_IJSH_SB_EEEEEEEvNS4_8identityES13_S1D_vS1E_EENS_8epilogue10collective6detail29Sm90TmaWarpSpecializedAdapterINS1H_15DefaultEpilogueISJ_SK_SK_NS1G_6thread17LinearCombinationISJ_Li1EffLNS1L_9ScaleType4KindE0ELNS_15FloatRoundStyleE2ESJ_EENS1_15EpilogueDefaultEEEEEvvEEEEvNT_6ParamsE --------------------------
	.section	.nv.shared._ZN7cutlass13device_kernelINS_4gemm6kernel13GemmUniversalIN4cute5tupleIJiiiiEEENS1_10collective13CollectiveMmaINS1_34MainloopSm90TmaGmmaWarpSpecializedILi3ENS5_IJNS4_1CILi1EEESB_SB_EEENS1_35KernelTmaWarpSpecializedCooperativeEEENS5_IJNSA_ILi256EEENSA_ILi128EEENSA_ILi32EEEEEENS_10bfloat16_tENS5_IJlSB_lEEESJ_SK_NS4_8TiledMMAINS4_8MMA_AtomIJNS4_4SM904GMMA28MMA_64x128x16_F32BF16BF16_SSILNSO_5MajorE0ELSQ_0ELNSO_7ScaleInE1ELSR_1EEEEEENS4_6LayoutINS5_IJNSA_ILi2EEESB_SB_EEENS5_IJSB_NSA_ILi0EEESX_EEEEENS5_IJNS4_10UnderscoreES10_S10_EEEEENS4_13SM90_TMA_LOADENS4_14ComposedLayoutINS4_7SwizzleILi2ELi4ELi3EEENS4_18smem_ptr_flag_bitsILi16EEENSU_INS5_IJNSA_ILi8EEESH_EEENS5_IJSH_SB_EEEEEEEvNS4_8identityES13_S1D_vS1E_EENS_8epilogue10collective6detail29Sm90TmaWarpSpecializedAdapterINS1H_15DefaultEpilogueISJ_SK_SK_NS1G_6thread17LinearCombinationISJ_Li1EffLNS1L_9ScaleType4KindE0ELNS_15FloatRoundStyleE2ESJ_EENS1_15EpilogueDefaultEEEEEvvEEEEvNT_6ParamsE,"aw",@nobits
	.sectionflags	@""
	.align	16
	.zero		1024


//--------------------- .nv.shared.reserved.0     --------------------------
	.section	.nv.shared.reserved.0,"aw",@nobits
	.weak		__nv_reservedSMEM_offset_0_alias
	.size		__nv_reservedSMEM_offset_0_alias, 0, 0
	.other		__nv_reservedSMEM_offset_0_alias,@"STO_CUDA_RESERVED_SHARED STV_DEFAULT"
__nv_reservedSMEM_offset_0_alias:
	.zero		0


//--------------------- .nv.global                --------------------------
	.section	.nv.global,"aw",@nobits
.nv.global:
	.type		_ZN39_INTERNAL_dc66f8c1_4_k_cu_f145b38b_28864cute1_E,@object
	.size		_ZN39_INTERNAL_dc66f8c1_4_k_cu_f145b38b_28864cute1_E,(_ZN39_INTERNAL_dc66f8c1_4_k_cu_f145b38b_28864cuda3std3__45__cpo6cbeginE - _ZN39_INTERNAL_dc66f8c1_4_k_cu_f145b38b_28864cute1_E)
_ZN39_INTERNAL_dc66f8c1_4_k_cu_f145b38b_28864cute1_E:
	.zero		1
	.type		_ZN39_INTERNAL_dc66f8c1_4_k_cu_f145b38b_28864cuda3std3__45__cpo6cbeginE,@object
	.size		_ZN39_INTERNAL_dc66f8c1_4_k_cu_f145b38b_28864cuda3std3__45__cpo6cbeginE,(_ZN39_INTERNAL_dc66f8c1_4_k_cu_f145b38b_28864cuda3std3__48in_placeE - _ZN39_INTERNAL_dc66f8c1_4_k_cu_f145b38b_28864cuda3std3__45__cpo6cbeginE)
_ZN39_INTERNAL_dc66f8c1_4_k_cu_f145b38b_28864cuda3std3__45__cpo6cbeginE:
	.zero		1
	.type		_ZN39_INTERNAL_dc66f8c1_4_k_cu_f145b38b_28864cuda3std3__48in_placeE,@object
	.size		_ZN39_INTERNAL_dc66f8c1_4_k_cu_f145b38b_28864cuda3std3__48in_placeE,(_ZN39_INTERNAL_dc66f8c1_4_k_cu_f145b38b_28864cuda3std6ranges3__45__cpo9iter_moveE - _ZN39_INTERNAL_dc66f8c1_4_k_cu_f145b38b_28864cuda3std3__48in_placeE)
_ZN39_INTERNAL_dc66f8c1_4_k_cu_f145b38b_28864cuda3std3__48in_placeE:
	.zero		1
	.type		_ZN39_INTERNAL_dc66f8c1_4_k_cu_f145b38b_28864cuda3std6ranges3__45__cpo9iter_moveE,@object
	.size		_ZN39_INTERNAL_dc66f8c1_4_k_cu_f145b38b_28864cuda3std6ranges3__45__cpo9iter_moveE,(_ZN39_INTERNAL_dc66f8c1_4_k_cu_f145b38b_28864cuda3std3__45__cpo5beginE - _ZN39_INTERNAL_dc66f8c1_4_k_cu_f145b38b_28864cuda3std6ranges3__45__cpo9iter_moveE)
_ZN39_INTERNAL_dc66f8c1_4_k_cu_f145b38b_28864cuda3std6ranges3__45__cpo9iter_moveE:
	.zero		1
	.type		_ZN39_INTERNAL_dc66f8c1_4_k_cu_f145b38b_28864cuda3std3__45__cpo5beginE,@object
	.size		_ZN39_INTERNAL_dc66f8c1_4_k_cu_f145b38b_28864cuda3std3__45__cpo5beginE,(_ZN39_INTERNAL_dc66f8c1_4_k_cu_f145b38b_28864cuda3std3__441_GLOBAL__N__dc66f8c1_4_k_cu_f145b38b_28866ignoreE - _ZN39_INTERNAL_dc66f8c1_4_k_cu_f145b38b_28864cuda3std3__45__cpo5beginE)
_ZN39_INTERNAL_dc66f8c1_4_k_cu_f145b38b_28864cuda3std3__45__cpo5beginE:
	.zero		1
	.type		_ZN39_INTERNAL_dc66f8c1_4_k_cu_f145b38b_28864cuda3std3__441_GLOBAL__N__dc66f8c1_4_k_cu_f145b38b_28866ignoreE,@object
	.size		_ZN39_INTERNAL_dc66f8c1_4_k_cu_f145b38b_28864cuda3std3__441_GLOBAL__N__dc66f8c1_4_k_cu_f145b38b_28866ignoreE,(_ZN39_INTERNAL_dc66f8c1_4_k_cu_f145b38b_28864cute7productE - _ZN39_INTERNAL_dc66f8c1_4_k_cu_f145b38b_28864cuda3std3__441_GLOBAL__N__dc66f8c1_4_k_cu_f145b38b_28866ignoreE)
_ZN39_INTERNAL_dc66f8c1_4_k_cu_f145b38b_28864cuda3std3__441_GLOBAL__N__dc66f8c1_4_k_cu_f145b38b_28866ignoreE:
	.zero		1
	.type		_ZN39_INTERNAL_dc66f8c1_4_k_cu_f145b38b_28864cute7productE,@object
	.size		_ZN39_INTERNAL_dc66f8c1_4_k_cu_f145b38b_28864cute7productE,(_ZN39_INTERNAL_dc66f8c1_4_k_cu_f145b38b_28864cuda3std3__45__cpo3endE - _ZN39_INTERNAL_dc66f8c1_4_k_cu_f145b38b_28864cute7productE)
_ZN39_INTERNAL_dc66f8c1_4_k_cu_f145b38b_28864cute7productE:
	.zero		1
	.type		_ZN39_INTERNAL_dc66f8c1_4_k_cu_f145b38b_28864cuda3std3__45__cpo3endE,@object
	.size		_ZN39_INTERNAL_dc66f8c1_4_k_cu_f145b38b_28864cuda3std3__45__cpo3endE,(_ZN39_INTERNAL_dc66f8c1_4_k_cu_f145b38b_28864cuda3std3__419piecewise_constructE - _ZN39_INTERNAL_dc66f8c1_4_k_cu_f145b38b_28864cuda3std3__45__cpo3endE)
_ZN39_INTERNAL_dc66f8c1_4_k_cu_f145b38b_28864cuda3std3__45__cpo3endE:
	.zero		1
	.type		_ZN39_INTERNAL_dc66f8c1_4_k_cu_f145b38b_28864cuda3std3__419piecewise_constructE,@object
	.size		_ZN39_INTERNAL_dc66f8c1_4_k_cu_f145b38b_28864cuda3std3__419piecewise_constructE,(_ZN39_INTERNAL_dc66f8c1_4_k_cu_f145b38b_28864cuda3std3__45__cpo4cendE - _ZN39_INTERNAL_dc66f8c1_4_k_cu_f145b38b_28864cuda3std3__419piecewise_constructE)
_ZN39_INTERNAL_dc66f8c1_4_k_cu_f145b38b_28864cuda3std3__419piecewise_constructE:
	.zero		1
	.type		_ZN39_INTERNAL_dc66f8c1_4_k_cu_f145b38b_28864cuda3std3__45__cpo4cendE,@object
	.size		_ZN39_INTERNAL_dc66f8c1_4_k_cu_f145b38b_28864cuda3std3__45__cpo4cendE,(_ZN39_INTERNAL_dc66f8c1_4_k_cu_f145b38b_28864cuda3std6ranges3__45__cpo4swapE - _ZN39_INTERNAL_dc66f8c1_4_k_cu_f145b38b_28864cuda3std3__45__cpo4cendE)
_ZN39_INTERNAL_dc66f8c1_4_k_cu_f145b38b_28864cuda3std3__45__cpo4cendE:
	.zero		1
	.type		_ZN39_INTERNAL_dc66f8c1_4_k_cu_f145b38b_28864cuda3std6ranges3__45__cpo4swapE,@object
	.size		_ZN39_INTERNAL_dc66f8c1_4_k_cu_f145b38b_28864cuda3std6ranges3__45__cpo4swapE,(.L_8 - _ZN39_INTERNAL_dc66f8c1_4_k_cu_f145b38b_28864cuda3std6ranges3__45__cpo4swapE)
_ZN39_INTERNAL_dc66f8c1_4_k_cu_f145b38b_28864cuda3std6ranges3__45__cpo4swapE:
	.zero		1
.L_8:


//--------------------- .nv.constant0._ZN7cutlass13device_kernelINS_4gemm6kernel13GemmUniversalIN4cute5tupleIJiiiiEEENS1_10collective13CollectiveMmaINS1_34MainloopSm90TmaGmmaWarpSpecializedILi3ENS5_IJNS4_1CILi1EEESB_SB_EEENS1_35KernelTmaWarpSpecializedCooperativeEEENS5_IJNSA_ILi256EEENSA_ILi128EEENSA_ILi32EEEEEENS_10bfloat16_tENS5_IJlSB_lEEESJ_SK_NS4_8TiledMMAINS4_8MMA_AtomIJNS4_4SM904GMMA28MMA_64x128x16_F32BF16BF16_SSILNSO_5MajorE0ELSQ_0ELNSO_7ScaleInE1ELSR_1EEEEEENS4_6LayoutINS5_IJNSA_ILi2EEESB_SB_EEENS5_IJSB_NSA_ILi0EEESX_EEEEENS5_IJNS4_10UnderscoreES10_S10_EEEEENS4_13SM90_TMA_LOADENS4_14ComposedLayoutINS4_7SwizzleILi2ELi4ELi3EEENS4_18smem_ptr_flag_bitsILi16EEENSU_INS5_IJNSA_ILi8EEESH_EEENS5_IJSH_SB_EEEEEEEvNS4_8identityES13_S1D_vS1E_EENS_8epilogue10collective6detail29Sm90TmaWarpSpecializedAdapterINS1H_15DefaultEpilogueISJ_SK_SK_NS1G_6thread17LinearCombinationISJ_Li1EffLNS1L_9ScaleType4KindE0ELNS_15FloatRoundStyleE2ESJ_EENS1_15EpilogueDefaultEEEEEvvEEEEvNT_6ParamsE --------------------------
	.section	.nv.constant0._ZN7cutlass13device_kernelINS_4gemm6kernel13GemmUniversalIN4cute5tupleIJiiiiEEENS1_10collective13CollectiveMmaINS1_34MainloopSm90TmaGmmaWarpSpecializedILi3ENS5_IJNS4_1CILi1EEESB_SB_EEENS1_35KernelTmaWarpSpecializedCooperativeEEENS5_IJNSA_ILi256EEENSA_ILi128EEENSA_ILi32EEEEEENS_10bfloat16_tENS5_IJlSB_lEEESJ_SK_NS4_8TiledMMAINS4_8MMA_AtomIJNS4_4SM904GMMA28MMA_64x128x16_F32BF16BF16_SSILNSO_5MajorE0ELSQ_0ELNSO_7ScaleInE1ELSR_1EEEEEENS4_6LayoutINS5_IJNSA_ILi2EEESB_SB_EEENS5_IJSB_NSA_ILi0EEESX_EEEEENS5_IJNS4_10UnderscoreES10_S10_EEEEENS4_13SM90_TMA_LOADENS4_14ComposedLayoutINS4_7SwizzleILi2ELi4ELi3EEENS4_18smem_ptr_flag_bitsILi16EEENSU_INS5_IJNSA_ILi8EEESH_EEENS5_IJSH_SB_EEEEEEEvNS4_8identityES13_S1D_vS1E_EENS_8epilogue10collective6detail29Sm90TmaWarpSpecializedAdapterINS1H_15DefaultEpilogueISJ_SK_SK_NS1G_6thread17LinearCombinationISJ_Li1EffLNS1L_9ScaleType4KindE0ELNS_15FloatRoundStyleE2ESJ_EENS1_15EpilogueDefaultEEEEEvvEEEEvNT_6ParamsE,"a",@progbits
	.sectionflags	@""
	.align	4
.nv.constant0._ZN7cutlass13device_kernelINS_4gemm6kernel13GemmUniversalIN4cute5tupleIJiiiiEEENS1_10collective13CollectiveMmaINS1_34MainloopSm90TmaGmmaWarpSpecializedILi3ENS5_IJNS4_1CILi1EEESB_SB_EEENS1_35KernelTmaWarpSpecializedCooperativeEEENS5_IJNSA_ILi256EEENSA_ILi128EEENSA_ILi32EEEEEENS_10bfloat16_tENS5_IJlSB_lEEESJ_SK_NS4_8TiledMMAINS4_8MMA_AtomIJNS4_4SM904GMMA28MMA_64x128x16_F32BF16BF16_SSILNSO_5MajorE0ELSQ_0ELNSO_7ScaleInE1ELSR_1EEEEEENS4_6LayoutINS5_IJNSA_ILi2EEESB_SB_EEENS5_IJSB_NSA_ILi0EEESX_EEEEENS5_IJNS4_10UnderscoreES10_S10_EEEEENS4_13SM90_TMA_LOADENS4_14ComposedLayoutINS4_7SwizzleILi2ELi4ELi3EEENS4_18smem_ptr_flag_bitsILi16EEENSU_INS5_IJNSA_ILi8EEESH_EEENS5_IJSH_SB_EEEEEEEvNS4_8identityES13_S1D_vS1E_EENS_8epilogue10collective6detail29Sm90TmaWarpSpecializedAdapterINS1H_15DefaultEpilogueISJ_SK_SK_NS1G_6thread17LinearCombinationISJ_Li1EffLNS1L_9ScaleType4KindE0ELNS_15FloatRoundStyleE2ESJ_EENS1_15EpilogueDefaultEEEEEvvEEEEvNT_6ParamsE:
	.zero		1664


//--------------------- SYMBOLS --------------------------

	.type		.nv.reservedSmem.offset0,@object
	.size		.nv.reservedSmem.offset0,0x4
	.type		__assertfail,@function
